	.headerflags	@"EF_CUDA_TEXMODE_UNIFIED EF_CUDA_64BIT_ADDRESS EF_CUDA_SM86 EF_CUDA_VIRTUAL_SM(EF_CUDA_SM86)"
	.elftype	@"ET_EXEC"


//--------------------- .nv.info                  --------------------------
	.section	.nv.info,"",@"SHT_CUDA_INFO"
	.align	4


	//----- nvinfo : EIATTR_REGCOUNT
	.align		4
        /*0000*/ 	.byte	0x04, 0x2f
        /*0002*/ 	.short	(.L_2 - .L_1)
	.align		4
.L_1:
        /*0004*/ 	.word	index@(triton_red_fused__to_copy_add_amax_amin_clamp_mul_native_layer_norm_reciprocal_1)
        /*0008*/ 	.word	0x00000068


	//----- nvinfo : EIATTR_MIN_STACK_SIZE
	.align		4
.L_2:
        /*000c*/ 	.byte	0x04, 0x12
        /*000e*/ 	.short	(.L_4 - .L_3)
	.align		4
.L_3:
        /*0010*/ 	.word	index@(triton_red_fused__to_copy_add_amax_amin_clamp_mul_native_layer_norm_reciprocal_1)
        /*0014*/ 	.word	0x00000000


	//----- nvinfo : EIATTR_FRAME_SIZE
	.align		4
.L_4:
        /*0018*/ 	.byte	0x04, 0x11
        /*001a*/ 	.short	(.L_6 - .L_5)
	.align		4
.L_5:
        /*001c*/ 	.word	index@(triton_red_fused__to_copy_add_amax_amin_clamp_mul_native_layer_norm_reciprocal_1)
        /*0020*/ 	.word	0x00000000


	//----- nvinfo : EIATTR_MIN_STACK_SIZE
	.align		4
.L_6:
        /*0024*/ 	.byte	0x04, 0x12
        /*0026*/ 	.short	(.L_8 - .L_7)
	.align		4
.L_7:
        /*0028*/ 	.word	index@(triton_red_fused__to_copy_add_amax_amin_clamp_mul_native_layer_norm_reciprocal_1)
        /*002c*/ 	.word	0x00000000
.L_8:


//--------------------- .nv.info.triton_red_fused__to_copy_add_amax_amin_clamp_mul_native_layer_norm_reciprocal_1 --------------------------
	.section	.nv.info.triton_red_fused__to_copy_add_amax_amin_clamp_mul_native_layer_norm_reciprocal_1,"",@"SHT_CUDA_INFO"
	.sectionflags	@""
	.align	4


	//----- nvinfo : EIATTR_CUDA_API_VERSION
	.align		4
        /*0000*/ 	.byte	0x04, 0x37
        /*0002*/ 	.short	(.L_10 - .L_9)
.L_9:
        /*0004*/ 	.word	0x0000007c


	//----- nvinfo : EIATTR_SW2861232_WAR
	.align		4
.L_10:
        /*0008*/ 	.byte	0x01, 0x35
	.zero		2


	//----- nvinfo : EIATTR_PARAM_CBANK
	.align		4
        /*000c*/ 	.byte	0x04, 0x0a
        /*000e*/ 	.short	(.L_12 - .L_11)
	.align		4
.L_11:
        /*0010*/ 	.word	index@(.nv.constant0.triton_red_fused__to_copy_add_amax_amin_clamp_mul_native_layer_norm_reciprocal_1)
        /*0014*/ 	.short	0x0160
        /*0016*/ 	.short	0x0090


	//----- nvinfo : EIATTR_CBANK_PARAM_SIZE
	.align		4
.L_12:
        /*0018*/ 	.byte	0x03, 0x19
        /*001a*/ 	.short	0x0090


	//----- nvinfo : EIATTR_KPARAM_INFO
	.align		4
        /*001c*/ 	.byte	0x04, 0x17
        /*001e*/ 	.short	(.L_14 - .L_13)
.L_13:
        /*0020*/ 	.word	0x00000000
        /*0024*/ 	.short	0x0012
        /*0026*/ 	.short	0x0088
        /*0028*/ 	.byte	0x00, 0xf4, 0x21, 0x00


	//----- nvinfo : EIATTR_KPARAM_INFO
	.align		4
.L_14:
        /*002c*/ 	.byte	0x04, 0x17
        /*002e*/ 	.short	(.L_16 - .L_15)
.L_15:
        /*0030*/ 	.word	0x00000000
        /*0034*/ 	.short	0x0011
        /*0036*/ 	.short	0x0084
        /*0038*/ 	.byte	0x00, 0xf0, 0x11, 0x00


	//----- nvinfo : EIATTR_KPARAM_INFO
	.align		4
.L_16:
        /*003c*/ 	.byte	0x04, 0x17
        /*003e*/ 	.short	(.L_18 - .L_17)
.L_17:
        /*0040*/ 	.word	0x00000000
        /*0044*/ 	.short	0x0010
        /*0046*/ 	.short	0x0080
        /*0048*/ 	.byte	0x00, 0xf0, 0x11, 0x00


	//----- nvinfo : EIATTR_KPARAM_INFO
	.align		4
.L_18:
        /*004c*/ 	.byte	0x04, 0x17
        /*004e*/ 	.short	(.L_20 - .L_19)
.L_19:
        /*0050*/ 	.word	0x00000000
        /*0054*/ 	.short	0x000f
        /*0056*/ 	.short	0x0078
        /*0058*/ 	.byte	0x00, 0xf4, 0x21, 0x00


	//----- nvinfo : EIATTR_KPARAM_INFO
	.align		4
.L_20:
        /*005c*/ 	.byte	0x04, 0x17
        /*005e*/ 	.short	(.L_22 - .L_21)
.L_21:
        /*0060*/ 	.word	0x00000000
        /*0064*/ 	.short	0x000e
        /*0066*/ 	.short	0x0070
        /*0068*/ 	.byte	0x00, 0xf4, 0x21, 0x00


	//----- nvinfo : EIATTR_KPARAM_INFO
	.align		4
.L_22:
        /*006c*/ 	.byte	0x04, 0x17
        /*006e*/ 	.short	(.L_24 - .L_23)
.L_23:
        /*0070*/ 	.word	0x00000000
        /*0074*/ 	.short	0x000d
        /*0076*/ 	.short	0x0068
        /*0078*/ 	.byte	0x00, 0xf4, 0x21, 0x00


	//----- nvinfo : EIATTR_KPARAM_INFO
	.align		4
.L_24:
        /*007c*/ 	.byte	0x04, 0x17
        /*007e*/ 	.short	(.L_26 - .L_25)
.L_25:
        /*0080*/ 	.word	0x00000000
        /*0084*/ 	.short	0x000c
        /*0086*/ 	.short	0x0060
        /*0088*/ 	.byte	0x00, 0xf4, 0x21, 0x00


	//----- nvinfo : EIATTR_KPARAM_INFO
	.align		4
.L_26:
        /*008c*/ 	.byte	0x04, 0x17
        /*008e*/ 	.short	(.L_28 - .L_27)
.L_27:
        /*0090*/ 	.word	0x00000000
        /*0094*/ 	.short	0x000b
        /*0096*/ 	.short	0x0058
        /*0098*/ 	.byte	0x00, 0xf4, 0x21, 0x00


	//----- nvinfo : EIATTR_KPARAM_INFO
	.align		4
.L_28:
        /*009c*/ 	.byte	0x04, 0x17
        /*009e*/ 	.short	(.L_30 - .L_29)
.L_29:
        /*00a0*/ 	.word	0x00000000
        /*00a4*/ 	.short	0x000a
        /*00a6*/ 	.short	0x0050
        /*00a8*/ 	.byte	0x00, 0xf4, 0x21, 0x00


	//----- nvinfo : EIATTR_KPARAM_INFO
	.align		4
.L_30:
        /*00ac*/ 	.byte	0x04, 0x17
        /*00ae*/ 	.short	(.L_32 - .L_31)
.L_31:
        /*00b0*/ 	.word	0x00000000
        /*00b4*/ 	.short	0x0009
        /*00b6*/ 	.short	0x0048
        /*00b8*/ 	.byte	0x00, 0xf4, 0x21, 0x00


	//----- nvinfo : EIATTR_KPARAM_INFO
	.align		4
.L_32:
        /*00bc*/ 	.byte	0x04, 0x17
        /*00be*/ 	.short	(.L_34 - .L_33)
.L_33:
        /*00c0*/ 	.word	0x00000000
        /*00c4*/ 	.short	0x0008
        /*00c6*/ 	.short	0x0040
        /*00c8*/ 	.byte	0x00, 0xf4, 0x21, 0x00


	//----- nvinfo : EIATTR_KPARAM_INFO
	.align		4
.L_34:
        /*00cc*/ 	.byte	0x04, 0x17
        /*00ce*/ 	.short	(.L_36 - .L_35)
.L_35:
        /*00d0*/ 	.word	0x00000000
        /*00d4*/ 	.short	0x0007
        /*00d6*/ 	.short	0x0038
        /*00d8*/ 	.byte	0x00, 0xf4, 0x21, 0x00


	//----- nvinfo : EIATTR_KPARAM_INFO
	.align		4
.L_36:
        /*00dc*/ 	.byte	0x04, 0x17
        /*00de*/ 	.short	(.L_38 - .L_37)
.L_37:
        /*00e0*/ 	.word	0x00000000
        /*00e4*/ 	.short	0x0006
        /*00e6*/ 	.short	0x0030
        /*00e8*/ 	.byte	0x00, 0xf4, 0x21, 0x00


	//----- nvinfo : EIATTR_KPARAM_INFO
	.align		4
.L_38:
        /*00ec*/ 	.byte	0x04, 0x17
        /*00ee*/ 	.short	(.L_40 - .L_39)
.L_39:
        /*00f0*/ 	.word	0x00000000
        /*00f4*/ 	.short	0x0005
        /*00f6*/ 	.short	0x0028
        /*00f8*/ 	.byte	0x00, 0xf4, 0x21, 0x00


	//----- nvinfo : EIATTR_KPARAM_INFO
	.align		4
.L_40:
        /*00fc*/ 	.byte	0x04, 0x17
        /*00fe*/ 	.short	(.L_42 - .L_41)
.L_41:
        /*0100*/ 	.word	0x00000000
        /*0104*/ 	.short	0x0004
        /*0106*/ 	.short	0x0020
        /*0108*/ 	.byte	0x00, 0xf4, 0x21, 0x00


	//----- nvinfo : EIATTR_KPARAM_INFO
	.align		4
.L_42:
        /*010c*/ 	.byte	0x04, 0x17
        /*010e*/ 	.short	(.L_44 - .L_43)
.L_43:
        /*0110*/ 	.word	0x00000000
        /*0114*/ 	.short	0x0003
        /*0116*/ 	.short	0x0018
        /*0118*/ 	.byte	0x00, 0xf4, 0x21, 0x00


	//----- nvinfo : EIATTR_KPARAM_INFO
	.align		4
.L_44:
        /*011c*/ 	.byte	0x04, 0x17
        /*011e*/ 	.short	(.L_46 - .L_45)
.L_45:
        /*0120*/ 	.word	0x00000000
        /*0124*/ 	.short	0x0002
        /*0126*/ 	.short	0x0010
        /*0128*/ 	.byte	0x00, 0xf4, 0x21, 0x00


	//----- nvinfo : EIATTR_KPARAM_INFO
	.align		4
.L_46:
        /*012c*/ 	.byte	0x04, 0x17
        /*012e*/ 	.short	(.L_48 - .L_47)
.L_47:
        /*0130*/ 	.word	0x00000000
        /*0134*/ 	.short	0x0001
        /*0136*/ 	.short	0x0008
        /*0138*/ 	.byte	0x00, 0xf4, 0x21, 0x00


	//----- nvinfo : EIATTR_KPARAM_INFO
	.align		4
.L_48:
        /*013c*/ 	.byte	0x04, 0x17
        /*013e*/ 	.short	(.L_50 - .L_49)
.L_49:
        /*0140*/ 	.word	0x00000000
        /*0144*/ 	.short	0x0000
        /*0146*/ 	.short	0x0000
        /*0148*/ 	.byte	0x00, 0xf4, 0x21, 0x00


	//----- nvinfo : EIATTR_MAXREG_COUNT
	.align		4
.L_50:
        /*014c*/ 	.byte	0x03, 0x1b
        /*014e*/ 	.short	0x00ff


	//----- nvinfo : EIATTR_COOP_GROUP_MASK_REGIDS
	.align		4
        /*0150*/ 	.byte	0x04, 0x29
        /*0152*/ 	.short	(.L_52 - .L_51)


	//   ....[0]....
.L_51:
        /*0154*/ 	.word	0xffffffff


	//   ....[1]....
        /*0158*/ 	.word	0xffffffff


	//   ....[2]....
        /*015c*/ 	.word	0xffffffff


	//   ....[3]....
        /*0160*/ 	.word	0xffffffff


	//   ....[4]....
        /*0164*/ 	.word	0xffffffff


	//   ....[5]....
        /*0168*/ 	.word	0xffffffff


	//   ....[6]....
        /*016c*/ 	.word	0xffffffff


	//   ....[7]....
        /*0170*/ 	.word	0xffffffff


	//   ....[8]....
        /*0174*/ 	.word	0xffffffff


	//   ....[9]....
        /*0178*/ 	.word	0xffffffff


	//   ....[10]....
        /*017c*/ 	.word	0xffffffff


	//   ....[11]....
        /*0180*/ 	.word	0xffffffff


	//   ....[12]....
        /*0184*/ 	.word	0xffffffff


	//   ....[13]....
        /*0188*/ 	.word	0xffffffff


	//   ....[14]....
        /*018c*/ 	.word	0xffffffff


	//   ....[15]....
        /*0190*/ 	.word	0xffffffff


	//   ....[16]....
        /*0194*/ 	.word	0xffffffff


	//   ....[17]....
        /*0198*/ 	.word	0xffffffff


	//   ....[18]....
        /*019c*/ 	.word	0xffffffff


	//   ....[19]....
        /*01a0*/ 	.word	0xffffffff


	//   ....[20]....
        /*01a4*/ 	.word	0xffffffff


	//   ....[21]....
        /*01a8*/ 	.word	0xffffffff


	//   ....[22]....
        /*01ac*/ 	.word	0xffffffff


	//   ....[23]....
        /*01b0*/ 	.word	0xffffffff


	//   ....[24]....
        /*01b4*/ 	.word	0xffffffff


	//   ....[25]....
        /*01b8*/ 	.word	0xffffffff


	//   ....[26]....
        /*01bc*/ 	.word	0xffffffff


	//   ....[27]....
        /*01c0*/ 	.word	0xffffffff


	//   ....[28]....
        /*01c4*/ 	.word	0xffffffff


	//   ....[29]....
        /*01c8*/ 	.word	0xffffffff


	//   ....[30]....
        /*01cc*/ 	.word	0xffffffff


	//   ....[31]....
        /*01d0*/ 	.word	0xffffffff


	//   ....[32]....
        /*01d4*/ 	.word	0xffffffff


	//   ....[33]....
        /*01d8*/ 	.word	0xffffffff


	//   ....[34]....
        /*01dc*/ 	.word	0xffffffff


	//   ....[35]....
        /*01e0*/ 	.word	0xffffffff


	//   ....[36]....
        /*01e4*/ 	.word	0xffffffff


	//   ....[37]....
        /*01e8*/ 	.word	0xffffffff


	//   ....[38]....
        /*01ec*/ 	.word	0xffffffff


	//   ....[39]....
        /*01f0*/ 	.word	0xffffffff


	//   ....[40]....
        /*01f4*/ 	.word	0xffffffff


	//   ....[41]....
        /*01f8*/ 	.word	0xffffffff


	//   ....[42]....
        /*01fc*/ 	.word	0xffffffff


	//   ....[43]....
        /*0200*/ 	.word	0xffffffff


	//   ....[44]....
        /*0204*/ 	.word	0xffffffff


	//   ....[45]....
        /*0208*/ 	.word	0xffffffff


	//   ....[46]....
        /*020c*/ 	.word	0xffffffff


	//   ....[47]....
        /*0210*/ 	.word	0xffffffff


	//   ....[48]....
        /*0214*/ 	.word	0xffffffff


	//   ....[49]....
        /*0218*/ 	.word	0xffffffff


	//   ....[50]....
        /*021c*/ 	.word	0xffffffff


	//   ....[51]....
        /*0220*/ 	.word	0xffffffff


	//   ....[52]....
        /*0224*/ 	.word	0xffffffff


	//   ....[53]....
        /*0228*/ 	.word	0xffffffff


	//   ....[54]....
        /*022c*/ 	.word	0xffffffff


	//   ....[55]....
        /*0230*/ 	.word	0xffffffff


	//   ....[56]....
        /*0234*/ 	.word	0xffffffff


	//   ....[57]....
        /*0238*/ 	.word	0xffffffff


	//   ....[58]....
        /*023c*/ 	.word	0xffffffff


	//   ....[59]....
        /*0240*/ 	.word	0xffffffff


	//----- nvinfo : EIATTR_COOP_GROUP_INSTR_OFFSETS
	.align		4
.L_52:
        /*0244*/ 	.byte	0x04, 0x28
        /*0246*/ 	.short	(.L_54 - .L_53)


	//   ....[0]....
.L_53:
        /*0248*/ 	.word	0x000015d0


	//   ....[1]....
        /*024c*/ 	.word	0x000018b0


	//   ....[2]....
        /*0250*/ 	.word	0x00001900


	//   ....[3]....
        /*0254*/ 	.word	0x000019c0


	//   ....[4]....
        /*0258*/ 	.word	0x00001a00


	//   ....[5]....
        /*025c*/ 	.word	0x00001a70


	//   ....[6]....
        /*0260*/ 	.word	0x00001ae0


	//   ....[7]....
        /*0264*/ 	.word	0x00001b40


	//   ....[8]....
        /*0268*/ 	.word	0x00001bb0


	//   ....[9]....
        /*026c*/ 	.word	0x00001bf0


	//   ....[10]....
        /*0270*/ 	.word	0x00001c30


	//   ....[11]....
        /*0274*/ 	.word	0x00001c80


	//   ....[12]....
        /*0278*/ 	.word	0x00001d00


	//   ....[13]....
        /*027c*/ 	.word	0x00001d70


	//   ....[14]....
        /*0280*/ 	.word	0x00001db0


	//   ....[15]....
        /*0284*/ 	.word	0x00001df0


	//   ....[16]....
        /*0288*/ 	.word	0x00001ee0


	//   ....[17]....
        /*028c*/ 	.word	0x00001f20


	//   ....[18]....
        /*0290*/ 	.word	0x00001f60


	//   ....[19]....
        /*0294*/ 	.word	0x00001fa0


	//   ....[20]....
        /*0298*/ 	.word	0x00001fb0


	//   ....[21]....
        /*029c*/ 	.word	0x000020e0


	//   ....[22]....
        /*02a0*/ 	.word	0x00002120


	//   ....[23]....
        /*02a4*/ 	.word	0x00002160


	//   ....[24]....
        /*02a8*/ 	.word	0x00002190


	//   ....[25]....
        /*02ac*/ 	.word	0x00002350


	//   ....[26]....
        /*02b0*/ 	.word	0x00002360


	//   ....[27]....
        /*02b4*/ 	.word	0x000023a0


	//   ....[28]....
        /*02b8*/ 	.word	0x000023e0


	//   ....[29]....
        /*02bc*/ 	.word	0x00002470


	//   ....[30]....
        /*02c0*/ 	.word	0x00002550


	//   ....[31]....
        /*02c4*/ 	.word	0x00002570


	//   ....[32]....
        /*02c8*/ 	.word	0x00002690


	//   ....[33]....
        /*02cc*/ 	.word	0x00002710


	//   ....[34]....
        /*02d0*/ 	.word	0x00004110


	//   ....[35]....
        /*02d4*/ 	.word	0x00004190


	//   ....[36]....
        /*02d8*/ 	.word	0x00004210


	//   ....[37]....
        /*02dc*/ 	.word	0x00004290


	//   ....[38]....
        /*02e0*/ 	.word	0x00004310


	//   ....[39]....
        /*02e4*/ 	.word	0x00004ac0


	//   ....[40]....
        /*02e8*/ 	.word	0x00004b40


	//   ....[41]....
        /*02ec*/ 	.word	0x00004bc0


	//   ....[42]....
        /*02f0*/ 	.word	0x00004c40


	//   ....[43]....
        /*02f4*/ 	.word	0x00004c90


	//   ....[44]....
        /*02f8*/ 	.word	0x00004ef0


	//   ....[45]....
        /*02fc*/ 	.word	0x00004f10


	//   ....[46]....
        /*0300*/ 	.word	0x00004fb0


	//   ....[47]....
        /*0304*/ 	.word	0x00004fd0


	//   ....[48]....
        /*0308*/ 	.word	0x00005000


	//   ....[49]....
        /*030c*/ 	.word	0x00005040


	//   ....[50]....
        /*0310*/ 	.word	0x00005090


	//   ....[51]....
        /*0314*/ 	.word	0x000050b0


	//   ....[52]....
        /*0318*/ 	.word	0x00005120


	//   ....[53]....
        /*031c*/ 	.word	0x00005150


	//   ....[54]....
        /*0320*/ 	.word	0x00005170


	//   ....[55]....
        /*0324*/ 	.word	0x00005270


	//   ....[56]....
        /*0328*/ 	.word	0x00005280


	//   ....[57]....
        /*032c*/ 	.word	0x00005380


	//   ....[58]....
        /*0330*/ 	.word	0x000053d0


	//   ....[59]....
        /*0334*/ 	.word	0x00005410


	//----- nvinfo : EIATTR_EXIT_INSTR_OFFSETS
	.align		4
.L_54:
        /*0338*/ 	.byte	0x04, 0x1c
        /*033a*/ 	.short	(.L_56 - .L_55)


	//   ....[0]....
.L_55:
        /*033c*/ 	.word	0x00007410


	//   ....[1]....
        /*0340*/ 	.word	0x00007430


	//----- nvinfo : EIATTR_REQNTID
	.align		4
.L_56:
        /*0344*/ 	.byte	0x04, 0x10
        /*0346*/ 	.short	(.L_58 - .L_57)
.L_57:
        /*0348*/ 	.word	0x00000100
        /*034c*/ 	.word	0x00000001
        /*0350*/ 	.word	0x00000001
.L_58:


//--------------------- .nv.callgraph             --------------------------
	.section	.nv.callgraph,"",@"SHT_CUDA_CALLGRAPH"
	.align	4
	.sectionentsize	8
	.align		4
        /*0000*/ 	.word	0x00000000
	.align		4
        /*0004*/ 	.word	0xffffffff
	.align		4
        /*0008*/ 	.word	0x00000000
	.align		4
        /*000c*/ 	.word	0xfffffffe
	.align		4
        /*0010*/ 	.word	0x00000000
	.align		4
        /*0014*/ 	.word	0xfffffffd
	.align		4
        /*0018*/ 	.word	0x00000000
	.align		4
        /*001c*/ 	.word	0xfffffffc


//--------------------- .nv.rel.action            --------------------------
	.section	.nv.rel.action,"",@"SHT_CUDA_RELOCINFO"
	.align	8
	.sectionentsize	8
        /*0000*/ 	.byte	0x73, 0x00, 0x00, 0x00, 0x00, 0x00, 0x00, 0x00, 0x00, 0x00, 0x00, 0x11, 0x25, 0x00, 0x05, 0x36


//--------------------- .nv.constant4             --------------------------
	.section	.nv.constant4,"a",@progbits
	.align	8
	.align		8
.nv.constant4:
        /*0000*/ 	.dword	_$_str


//--------------------- .nv.constant0.triton_red_fused__to_copy_add_amax_amin_clamp_mul_native_layer_norm_reciprocal_1 --------------------------
	.section	.nv.constant0.triton_red_fused__to_copy_add_amax_amin_clamp_mul_native_layer_norm_reciprocal_1,"a",@progbits
	.sectionflags	@""
	.align	4
.nv.constant0.triton_red_fused__to_copy_add_amax_amin_clamp_mul_native_layer_norm_reciprocal_1:
	.zero		496


//--------------------- .text.triton_red_fused__to_copy_add_amax_amin_clamp_mul_native_layer_norm_reciprocal_1 --------------------------
	.section	.text.triton_red_fused__to_copy_add_amax_amin_clamp_mul_native_layer_norm_reciprocal_1,"ax",@progbits
	.sectionflags	@"SHF_BARRIERS=1"
	.sectioninfo	@"SHI_REGISTERS=104"
	.align	128
        .global         triton_red_fused__to_copy_add_amax_amin_clamp_mul_native_layer_norm_reciprocal_1
        .type           triton_red_fused__to_copy_add_amax_amin_clamp_mul_native_layer_norm_reciprocal_1,@function
        .size           triton_red_fused__to_copy_add_amax_amin_clamp_mul_native_layer_norm_reciprocal_1,(.L_x_1 - triton_red_fused__to_copy_add_amax_amin_clamp_mul_native_layer_norm_reciprocal_1)
        .other          triton_red_fused__to_copy_add_amax_amin_clamp_mul_native_layer_norm_reciprocal_1,@"STO_CUDA_ENTRY STV_DEFAULT"
triton_red_fused__to_copy_add_amax_amin_clamp_mul_native_layer_norm_reciprocal_1:
.text.triton_red_fused__to_copy_add_amax_amin_clamp_mul_native_layer_norm_reciprocal_1:
[----:B------:R-:W-:Y:S02]  /*0000*/  IMAD.MOV.U32 R1, RZ, RZ, c[0x0][0x28] ;  /* 0x00000a00ff017624 */ /* 0x000fe400078e00ff */
[----:B------:R-:W0:Y:S01]  /*0010*/  S2R R77, SR_TID.X ;  /* 0x00000000004d7919 */ /* 0x000e220000002100 */
[----:B------:R-:W-:Y:S01]  /*0020*/  IMAD.MOV.U32 R80, RZ, RZ, 0x2 ;  /* 0x00000002ff507424 */ /* 0x000fe200078e00ff */
[----:B------:R-:W-:Y:S01]  /*0030*/  CS2R R16, SRZ ;  /* 0x0000000000107805 */ /* 0x000fe2000001ff00 */
[----:B------:R-:W-:Y:S01]  /*0040*/  CS2R R18, SRZ ;  /* 0x0000000000127805 */ /* 0x000fe2000001ff00 */
[----:B------:R-:W1:Y:S01]  /*0050*/  S2R R79, SR_CTAID.X ;  /* 0x00000000004f7919 */ /* 0x000e620000002500 */
[----:B------:R-:W-:Y:S01]  /*0060*/  ULDC.64 UR4, c[0x0][0x118] ;  /* 0x0000460000047ab9 */ /* 0x000fe20000000a00 */
[----:B0-----:R-:W-:Y:S02]  /*0070*/  IMAD.SHL.U32 R84, R77, 0x10, RZ ;  /* 0x000000104d547824 */ /* 0x001fe400078e00ff */
[----:B-1----:R-:W-:-:S03]  /*0080*/  IMAD.SHL.U32 R78, R79, 0x2, RZ ;  /* 0x000000024f4e7824 */ /* 0x002fc600078e00ff */
[----:B------:R-:W-:Y:S01]  /*0090*/  LOP3.LUT R84, R84, 0xff0, RZ, 0xc0, !PT ;  /* 0x00000ff054547812 */ /* 0x000fe200078ec0ff */
[----:B------:R-:W-:Y:S01]  /*00a0*/  IMAD R79, R79, 0x1800, RZ ;  /* 0x000018004f4f7824 */ /* 0x000fe200078e02ff */
[----:B------:R-:W-:-:S03]  /*00b0*/  ISETP.GE.AND P1, PT, R78, 0x1010, PT ;  /* 0x000010104e00780c */ /* 0x000fc60003f26270 */
[C---:B------:R-:W-:Y:S01]  /*00c0*/  IMAD.IADD R81, R84.reuse, 0x1, R79 ;  /* 0x0000000154517824 */ /* 0x040fe200078e024f */
[----:B------:R-:W-:-:S03]  /*00d0*/  ISETP.LT.U32.AND P0, PT, R84, 0xc00, !P1 ;  /* 0x00000c005400780c */ /* 0x000fc60004f01070 */
[----:B------:R-:W-:-:S10]  /*00e0*/  IMAD.WIDE R24, R81, R80, c[0x0][0x160] ;  /* 0x0000580051187625 */ /* 0x000fd400078e0250 */
[----:B------:R-:W2:Y:S01]  /*00f0*/  @P0 LDG.E.EL.128 R16, [R24.64] ;  /* 0x0000000418100981 */ /* 0x000ea2000c2e1d00 */
[----:B------:R-:W-:Y:S01]  /*0100*/  IADD3 R83, R81, 0xc00, RZ ;  /* 0x00000c0051537810 */ /* 0x000fe20007ffe0ff */
[----:B------:R-:W-:Y:S01]  /*0110*/  CS2R R12, SRZ ;  /* 0x00000000000c7805 */ /* 0x000fe2000001ff00 */
[----:B------:R-:W-:-:S03]  /*0120*/  CS2R R14, SRZ ;  /* 0x00000000000e7805 */ /* 0x000fc6000001ff00 */
[----:B------:R-:W-:-:S05]  /*0130*/  IMAD.WIDE R22, R83, R80, c[0x0][0x160] ;  /* 0x0000580053167625 */ /* 0x000fca00078e0250 */
[----:B------:R-:W3:Y:S01]  /*0140*/  @P0 LDG.E.EL.128 R12, [R22.64] ;  /* 0x00000004160c0981 */ /* 0x000ee2000c2e1d00 */
[----:B------:R-:W-:Y:S01]  /*0150*/  LOP3.LUT R0, R84, 0x8, RZ, 0xfc, !PT ;  /* 0x0000000854007812 */ /* 0x000fe200078efcff */
[----:B------:R-:W-:Y:S01]  /*0160*/  CS2R R8, SRZ ;  /* 0x0000000000087805 */ /* 0x000fe2000001ff00 */
[----:B------:R-:W-:-:S03]  /*0170*/  CS2R R10, SRZ ;  /* 0x00000000000a7805 */ /* 0x000fc6000001ff00 */
[----:B------:R-:W-:-:S04]  /*0180*/  IMAD.IADD R85, R0, 0x1, R79 ;  /* 0x0000000100557824 */ /* 0x000fc800078e024f */
[----:B------:R-:W-:-:S05]  /*0190*/  IMAD.WIDE R26, R85, R80, c[0x0][0x160] ;  /* 0x00005800551a7625 */ /* 0x000fca00078e0250 */
[----:B------:R-:W4:Y:S01]  /*01a0*/  @P0 LDG.E.EL.128 R8, [R26.64] ;  /* 0x000000041a080981 */ /* 0x000f22000c2e1d00 */
[----:B------:R-:W-:Y:S01]  /*01b0*/  IADD3 R87, R85, 0xc00, RZ ;  /* 0x00000c0055577810 */ /* 0x000fe20007ffe0ff */
[----:B------:R-:W-:Y:S01]  /*01c0*/  CS2R R4, SRZ ;  /* 0x0000000000047805 */ /* 0x000fe2000001ff00 */
[----:B------:R-:W-:Y:S01]  /*01d0*/  CS2R R6, SRZ ;  /* 0x0000000000067805 */ /* 0x000fe2000001ff00 */
[----:B------:R-:W-:Y:S02]  /*01e0*/  FSEL R50, RZ, 4, !P0 ;  /* 0x40800000ff327808 */ /* 0x000fe40004000000 */
[----:B------:R-:W-:Y:S01]  /*01f0*/  IMAD.WIDE R20, R87, R80, c[0x0][0x160] ;  /* 0x0000580057147625 */ /* 0x000fe200078e0250 */
[----:B------:R-:W-:Y:S02]  /*0200*/  FSEL R46, RZ, 6, !P0 ;  /* 0x40c00000ff2e7808 */ /* 0x000fe40004000000 */
[----:B------:R-:W-:Y:S02]  /*0210*/  FSEL R51, RZ, 2, !P0 ;  /* 0x40000000ff337808 */ /* 0x000fe40004000000 */
[----:B------:R-:W5:Y:S01]  /*0220*/  @P0 LDG.E.EL.128 R4, [R20.64] ;  /* 0x0000000414040981 */ /* 0x000f62000c2e1d00 */
[C---:B------:R-:W-:Y:S01]  /*0230*/  FMUL R3, R50.reuse, 16777216 ;  /* 0x4b80000032037820 */ /* 0x040fe20000400000 */
[----:B------:R-:W-:Y:S01]  /*0240*/  FSETP.GEU.AND P5, PT, R50, 1.175494350822287508e-38, PT ;  /* 0x008000003200780b */ /* 0x000fe20003fae000 */
[----:B------:R-:W-:Y:S01]  /*0250*/  FMUL R33, R46, 16777216 ;  /* 0x4b8000002e217820 */ /* 0x000fe20000400000 */
[----:B------:R-:W-:Y:S01]  /*0260*/  FMUL R0, R51, 16777216 ;  /* 0x4b80000033007820 */ /* 0x000fe20000400000 */
[----:B------:R-:W-:-:S02]  /*0270*/  FSEL R43, RZ, 7, !P0 ;  /* 0x40e00000ff2b7808 */ /* 0x000fc40004000000 */
[----:B------:R-:W-:Y:S02]  /*0280*/  FSEL R31, R3, R50, !P5 ;  /* 0x00000032031f7208 */ /* 0x000fe40006800000 */
[----:B------:R-:W-:Y:S01]  /*0290*/  FSEL R3, RZ, 1, !P0 ;  /* 0x3f800000ff037808 */ /* 0x000fe20004000000 */
[----:B------:R-:W-:Y:S01]  /*02a0*/  FMUL R36, R43, 16777216 ;  /* 0x4b8000002b247820 */ /* 0x000fe20000400000 */
[----:B------:R-:W-:Y:S01]  /*02b0*/  FSETP.GEU.AND P2, PT, R46, 1.175494350822287508e-38, PT ;  /* 0x008000002e00780b */ /* 0x000fe20003f4e000 */
[----:B------:R0:W-:Y:S01]  /*02c0*/  MUFU.RCP R40, R31 ;  /* 0x0000001f00287308 */ /* 0x0001e20000001000 */
[----:B------:R-:W-:Y:S01]  /*02d0*/  FSETP.GEU.AND P3, PT, R51, 1.175494350822287508e-38, PT ;  /* 0x008000003300780b */ /* 0x000fe20003f6e000 */
[----:B------:R-:W-:Y:S01]  /*02e0*/  FMUL R56, R3, 16777216 ;  /* 0x4b80000003387820 */ /* 0x000fe20000400000 */
[----:B------:R-:W-:Y:S02]  /*02f0*/  FSEL R49, RZ, 3, !P0 ;  /* 0x40400000ff317808 */ /* 0x000fe40004000000 */
[----:B------:R-:W-:-:S02]  /*0300*/  FSEL R47, RZ, 5, !P0 ;  /* 0x40a00000ff2f7808 */ /* 0x000fc40004000000 */
[----:B------:R-:W-:Y:S01]  /*0310*/  FSEL R0, R0, R51, !P3 ;  /* 0x0000003300007208 */ /* 0x000fe20005800000 */
[----:B------:R-:W-:Y:S01]  /*0320*/  FMUL R32, R49, 16777216 ;  /* 0x4b80000031207820 */ /* 0x000fe20000400000 */
[----:B0-----:R-:W-:Y:S01]  /*0330*/  FSEL R31, R33, R46, !P2 ;  /* 0x0000002e211f7208 */ /* 0x001fe20005000000 */
[----:B------:R-:W-:Y:S01]  /*0340*/  FMUL R34, R47, 16777216 ;  /* 0x4b8000002f227820 */ /* 0x000fe20000400000 */
[----:B------:R-:W-:Y:S02]  /*0350*/  FSEL R33, R56, R3, !P3 ;  /* 0x0000000338217208 */ /* 0x000fe40005800000 */
[----:B------:R-:W-:Y:S01]  /*0360*/  FSEL R39, RZ, 8, !P0 ;  /* 0x41000000ff277808 */ /* 0x000fe20004000000 */
[----:B------:R-:W-:Y:S01]  /*0370*/  MUFU.RCP R0, R0 ;  /* 0x0000000000007308 */ /* 0x000fe20000001000 */
[----:B------:R-:W-:Y:S02]  /*0380*/  FSETP.GEU.AND P3, PT, R43, 1.175494350822287508e-38, PT ;  /* 0x008000002b00780b */ /* 0x000fe40003f6e000 */
[----:B------:R-:W-:-:S02]  /*0390*/  FSETP.GEU.AND P4, PT, R49, 1.175494350822287508e-38, PT ;  /* 0x008000003100780b */ /* 0x000fc40003f8e000 */
[----:B------:R-:W-:Y:S02]  /*03a0*/  FSETP.GEU.AND P6, PT, R47, 1.175494350822287508e-38, PT ;  /* 0x008000002f00780b */ /* 0x000fe40003fce000 */
[----:B------:R-:W-:Y:S01]  /*03b0*/  FSEL R35, R36, R43, !P3 ;  /* 0x0000002b24237208 */ /* 0x000fe20005800000 */
[----:B------:R-:W-:Y:S01]  /*03c0*/  FMUL R36, R39, 16777216 ;  /* 0x4b80000027247820 */ /* 0x000fe20000400000 */
[----:B------:R-:W-:Y:S01]  /*03d0*/  FSEL R37, RZ, 10, !P0 ;  /* 0x41200000ff257808 */ /* 0x000fe20004000000 */
[----:B------:R-:W-:Y:S01]  /*03e0*/  MUFU.RCP R54, R31 ;  /* 0x0000001f00367308 */ /* 0x000fe20000001000 */
[----:B------:R-:W-:Y:S02]  /*03f0*/  FSEL R32, R32, R49, !P4 ;  /* 0x0000003120207208 */ /* 0x000fe40006000000 */
[----:B------:R-:W-:Y:S01]  /*0400*/  FSEL R34, R34, R47, !P6 ;  /* 0x0000002f22227208 */ /* 0x000fe20007000000 */
[----:B------:R-:W-:Y:S01]  /*0410*/  FMUL R58, R37, 16777216 ;  /* 0x4b800000253a7820 */ /* 0x000fe20000400000 */
[----:B------:R-:W-:-:S02]  /*0420*/  FSEL R38, RZ, 9, !P0 ;  /* 0x41100000ff267808 */ /* 0x000fc40004000000 */
[-C--:B------:R-:W-:Y:S01]  /*0430*/  FSEL R41, R56, R3.reuse, !P4 ;  /* 0x0000000338297208 */ /* 0x080fe20006000000 */
[----:B------:R0:W1:Y:S01]  /*0440*/  MUFU.RCP R57, R34 ;  /* 0x0000002200397308 */ /* 0x0000620000001000 */
[----:B------:R-:W-:Y:S01]  /*0450*/  FSETP.GEU.AND P4, PT, R39, 1.175494350822287508e-38, PT ;  /* 0x008000002700780b */ /* 0x000fe20003f8e000 */
[----:B------:R-:W-:Y:S01]  /*0460*/  FMUL R53, R38, 16777216 ;  /* 0x4b80000026357820 */ /* 0x000fe20000400000 */
[CC--:B------:R-:W-:Y:S02]  /*0470*/  FSEL R42, R56.reuse, R3.reuse, !P6 ;  /* 0x00000003382a7208 */ /* 0x0c0fe40007000000 */
[----:B------:R-:W-:Y:S02]  /*0480*/  FSEL R45, R56, R3, !P5 ;  /* 0x00000003382d7208 */ /* 0x000fe40006800000 */
[----:B------:R-:W-:Y:S01]  /*0490*/  FSETP.GEU.AND P6, PT, R37, 1.175494350822287508e-38, PT ;  /* 0x008000002500780b */ /* 0x000fe20003fce000 */
[----:B------:R1:W1:Y:S01]  /*04a0*/  MUFU.RCP R44, R35 ;  /* 0x00000023002c7308 */ /* 0x0002620000001000 */
[----:B0-----:R-:W-:-:S02]  /*04b0*/  FSEL R34, R36, R39, !P4 ;  /* 0x0000002724227208 */ /* 0x001fc40006000000 */
[----:B------:R-:W-:Y:S02]  /*04c0*/  FSETP.GEU.AND P5, PT, R38, 1.175494350822287508e-38, PT ;  /* 0x008000002600780b */ /* 0x000fe40003fae000 */
[----:B------:R-:W-:Y:S02]  /*04d0*/  FSEL R36, RZ, 11, !P0 ;  /* 0x41300000ff247808 */ /* 0x000fe40004000000 */
[----:B------:R-:W-:Y:S01]  /*04e0*/  FSEL R58, R58, R37, !P6 ;  /* 0x000000253a3a7208 */ /* 0x000fe20007000000 */
[----:B------:R-:W-:Y:S01]  /*04f0*/  MUFU.RCP R32, R32 ;  /* 0x0000002000207308 */ /* 0x000fe20000001000 */
[----:B------:R-:W-:Y:S01]  /*0500*/  FSEL R48, R53, R38, !P5 ;  /* 0x0000002635307208 */ /* 0x000fe20006800000 */
[----:B------:R-:W-:Y:S01]  /*0510*/  FMUL R55, R36, 16777216 ;  /* 0x4b80000024377820 */ /* 0x000fe20000400000 */
[----:B------:R-:W-:Y:S01]  /*0520*/  FSEL R53, R56, R3, !P2 ;  /* 0x0000000338357208 */ /* 0x000fe20005000000 */
[----:B-1----:R-:W-:Y:S01]  /*0530*/  FMUL R57, R57, R42 ;  /* 0x0000002a39397220 */ /* 0x002fe20000400000 */
[----:B------:R-:W-:-:S02]  /*0540*/  FSETP.GEU.AND P2, PT, R36, 1.175494350822287508e-38, PT ;  /* 0x008000002400780b */ /* 0x000fc40003f4e000 */
[----:B------:R-:W-:Y:S01]  /*0550*/  FSEL R31, RZ, 13, !P0 ;  /* 0x41500000ff1f7808 */ /* 0x000fe20004000000 */
[----:B------:R-:W0:Y:S01]  /*0560*/  MUFU.RCP R58, R58 ;  /* 0x0000003a003a7308 */ /* 0x000e220000001000 */
[----:B------:R-:W-:Y:S01]  /*0570*/  FSEL R59, R55, R36, !P2 ;  /* 0x00000024373b7208 */ /* 0x000fe20005000000 */
[----:B------:R-:W-:Y:S01]  /*0580*/  FMUL R54, R54, R53 ;  /* 0x0000003536367220 */ /* 0x000fe20000400000 */
[----:B------:R-:W-:Y:S01]  /*0590*/  FSEL R35, RZ, 12, !P0 ;  /* 0x41400000ff237808 */ /* 0x000fe20004000000 */
[C---:B------:R-:W-:Y:S01]  /*05a0*/  FMUL R62, R31.reuse, 16777216 ;  /* 0x4b8000001f3e7820 */ /* 0x040fe20000400000 */
[CC--:B------:R-:W-:Y:S02]  /*05b0*/  FSEL R61, R56.reuse, R3.reuse, !P4 ;  /* 0x00000003383d7208 */ /* 0x0c0fe40006000000 */
[----:B------:R-:W-:Y:S01]  /*05c0*/  FSETP.GEU.AND P4, PT, R31, 1.175494350822287508e-38, PT ;  /* 0x008000001f00780b */ /* 0x000fe20003f8e000 */
[----:B------:R1:W0:Y:S01]  /*05d0*/  MUFU.RCP R64, R59 ;  /* 0x0000003b00407308 */ /* 0x0002220000001000 */
[----:B------:R-:W-:Y:S01]  /*05e0*/  FMUL R60, R35, 16777216 ;  /* 0x4b800000233c7820 */ /* 0x000fe20000400000 */
[----:B------:R-:W-:-:S02]  /*05f0*/  FSEL R55, R56, R3, !P3 ;  /* 0x0000000338377208 */ /* 0x000fc40005800000 */
[----:B------:R-:W-:Y:S01]  /*0600*/  FSEL R66, R62, R31, !P4 ;  /* 0x0000001f3e427208 */ /* 0x000fe20006000000 */
[----:B------:R-:W-:Y:S01]  /*0610*/  FMUL R62, R40, R45 ;  /* 0x0000002d283e7220 */ /* 0x000fe20000400000 */
[----:B------:R-:W-:Y:S01]  /*0620*/  FSETP.GEU.AND P3, PT, R35, 1.175494350822287508e-38, PT ;  /* 0x008000002300780b */ /* 0x000fe20003f6e000 */
[----:B------:R-:W-:Y:S01]  /*0630*/  FMUL R53, R44, R55 ;  /* 0x000000372c357220 */ /* 0x000fe20000400000 */
[----:B------:R-:W-:Y:S01]  /*0640*/  FSEL R45, R56, R3, !P6 ;  /* 0x00000003382d7208 */ /* 0x000fe20007000000 */
[----:B-1----:R-:W-:Y:S01]  /*0650*/  FMUL R59, R0, R33 ;  /* 0x00000021003b7220 */ /* 0x002fe20000400000 */
[----:B------:R-:W-:Y:S01]  /*0660*/  FSEL R65, R60, R35, !P3 ;  /* 0x000000233c417208 */ /* 0x000fe20005800000 */
[----:B------:R1:W1:Y:S01]  /*0670*/  MUFU.RCP R52, R34 ;  /* 0x0000002200347308 */ /* 0x0002620000001000 */
[----:B------:R-:W-:Y:S01]  /*0680*/  FSEL R33, R56, R3, !P2 ;  /* 0x0000000338217208 */ /* 0x000fe20005000000 */
[----:B0-----:R-:W-:Y:S01]  /*0690*/  FMUL R45, R58, R45 ;  /* 0x0000002d3a2d7220 */ /* 0x001fe20000400000 */
[----:B------:R-:W-:Y:S01]  /*06a0*/  FSETP.NEU.AND P2, PT, R51, RZ, PT ;  /* 0x000000ff3300720b */ /* 0x000fe20003f4d000 */
[----:B------:R-:W-:Y:S01]  /*06b0*/  FMUL R60, R32, R41 ;  /* 0x00000029203c7220 */ /* 0x000fe20000400000 */
[----:B------:R-:W-:Y:S01]  /*06c0*/  FSEL R42, R56, R3, !P3 ;  /* 0x00000003382a7208 */ /* 0x000fe20005800000 */
[----:B------:R-:W-:Y:S01]  /*06d0*/  FMUL R44, R64, R33 ;  /* 0x00000021402c7220 */ /* 0x000fe20000400000 */
[----:B------:R-:W-:Y:S01]  /*06e0*/  FSETP.NEU.AND P3, PT, R49, RZ, PT ;  /* 0x000000ff3100720b */ /* 0x000fe20003f6d000 */
[----:B------:R-:W0:Y:S01]  /*06f0*/  MUFU.RCP R65, R65 ;  /* 0x0000004100417308 */ /* 0x000e220000001000 */
[----:B-1----:R-:W-:-:S02]  /*0700*/  FSEL R34, RZ, 14, !P0 ;  /* 0x41600000ff227808 */ /* 0x002fc40004000000 */
[----:B------:R-:W-:Y:S02]  /*0710*/  FSEL R63, R56, R3, !P5 ;  /* 0x00000003383f7208 */ /* 0x000fe40006800000 */
[----:B------:R-:W-:Y:S01]  /*0720*/  FSEL R33, RZ, 15, !P0 ;  /* 0x41700000ff217808 */ /* 0x000fe20004000000 */
[C---:B------:R-:W-:Y:S01]  /*0730*/  FMUL R67, R34.reuse, 16777216 ;  /* 0x4b80000022437820 */ /* 0x040fe20000400000 */
[----:B------:R-:W-:Y:S01]  /*0740*/  FSEL R32, RZ, 16, !P0 ;  /* 0x41800000ff207808 */ /* 0x000fe20004000000 */
[----:B------:R-:W1:Y:S01]  /*0750*/  MUFU.RCP R48, R48 ;  /* 0x0000003000307308 */ /* 0x000e620000001000 */
[----:B------:R-:W-:Y:S01]  /*0760*/  FSETP.GEU.AND P5, PT, R34, 1.175494350822287508e-38, PT ;  /* 0x008000002200780b */ /* 0x000fe20003fae000 */
[----:B------:R-:W-:Y:S01]  /*0770*/  FMUL R52, R52, R61 ;  /* 0x0000003d34347220 */ /* 0x000fe20000400000 */
[----:B------:R-:W-:Y:S01]  /*0780*/  FMUL R64, R33, 16777216 ;  /* 0x4b80000021407820 */ /* 0x000fe20000400000 */
[----:B------:R-:W-:Y:S01]  /*0790*/  FMUL R61, R32, 16777216 ;  /* 0x4b800000203d7820 */ /* 0x000fe20000400000 */
[----:B------:R-:W-:-:S02]  /*07a0*/  FSEL R67, R67, R34, !P5 ;  /* 0x0000002243437208 */ /* 0x000fc40006800000 */
[----:B------:R-:W-:Y:S01]  /*07b0*/  FSEL R40, R56, R3, !P5 ;  /* 0x0000000338287208 */ /* 0x000fe20006800000 */
[----:B------:R-:W1:Y:S01]  /*07c0*/  MUFU.RCP R66, R66 ;  /* 0x0000004200427308 */ /* 0x000e620000001000 */
[----:B------:R-:W-:Y:S01]  /*07d0*/  FSETP.GEU.AND P5, PT, R33, 1.175494350822287508e-38, PT ;  /* 0x008000002100780b */ /* 0x000fe20003fae000 */
[----:B0-----:R-:W-:Y:S01]  /*07e0*/  FMUL R42, R65, R42 ;  /* 0x0000002a412a7220 */ /* 0x001fe20000400000 */
[----:B------:R-:W-:Y:S02]  /*07f0*/  FSETP.GEU.AND P6, PT, R32, 1.175494350822287508e-38, PT ;  /* 0x008000002000780b */ /* 0x000fe40003fce000 */
[----:B------:R-:W-:Y:S02]  /*0800*/  FSEL R64, R64, R33, !P5 ;  /* 0x0000002140407208 */ /* 0x000fe40006800000 */
[----:B------:R-:W-:Y:S01]  /*0810*/  FSEL R65, R61, R32, !P6 ;  /* 0x000000203d417208 */ /* 0x000fe20007000000 */
[----:B-1----:R-:W-:Y:S01]  /*0820*/  FMUL R48, R48, R63 ;  /* 0x0000003f30307220 */ /* 0x002fe20000400000 */
[----:B------:R-:W-:Y:S01]  /*0830*/  FSEL R41, R56, R3, !P4 ;  /* 0x0000000338297208 */ /* 0x000fe20006000000 */
[----:B------:R-:W-:Y:S01]  /*0840*/  MUFU.RCP R63, R64 ;  /* 0x00000040003f7308 */ /* 0x000fe20000001000 */
[----:B------:R-:W-:-:S02]  /*0850*/  FSETP.NEU.AND P4, PT, R50, RZ, PT ;  /* 0x000000ff3200720b */ /* 0x000fc40003f8d000 */
[----:B------:R-:W-:Y:S02]  /*0860*/  FSEL R68, R56, R3, !P6 ;  /* 0x0000000338447208 */ /* 0x000fe40007000000 */
[C---:B------:R-:W-:Y:S01]  /*0870*/  LOP3.LUT P6, RZ, R77.reuse, 0x1f, RZ, 0xc0, !PT ;  /* 0x0000001f4dff7812 */ /* 0x040fe200078cc0ff */
[----:B------:R-:W-:Y:S01]  /*0880*/  FMUL R41, R66, R41 ;  /* 0x0000002942297220 */ /* 0x000fe20000400000 */
[----:B------:R-:W-:Y:S01]  /*0890*/  FSEL R66, R56, R3, !P5 ;  /* 0x0000000338427208 */ /* 0x000fe20006800000 */
[----:B------:R-:W0:Y:S01]  /*08a0*/  MUFU.RCP R67, R67 ;  /* 0x0000004300437308 */ /* 0x000e220000001000 */
[----:B------:R-:W-:Y:S02]  /*08b0*/  FSEL R56, R62, RZ, P4 ;  /* 0x000000ff3e387208 */ /* 0x000fe40002000000 */
[----:B------:R-:W-:-:S05]  /*08c0*/  ISETP.GE.AND P5, PT, R77, 0x10, PT ;  /* 0x000000104d00780c */ /* 0x000fca0003fa6270 */
[----:B------:R-:W1:Y:S01]  /*08d0*/  MUFU.RCP R65, R65 ;  /* 0x0000004100417308 */ /* 0x000e620000001000 */
[----:B0-----:R-:W-:Y:S01]  /*08e0*/  FMUL R40, R67, R40 ;  /* 0x0000002843287220 */ /* 0x001fe20000400000 */
[C---:B--2---:R-:W-:Y:S01]  /*08f0*/  PRMT R0, R16.reuse, 0x7632, R0 ;  /* 0x0000763210007816 */ /* 0x044fe20000000000 */
[----:B------:R-:W-:-:S04]  /*0900*/  IMAD.U32 R16, R16, 0x10000, RZ ;  /* 0x0001000010107824 */ /* 0x000fc800078e00ff */
[----:B------:R-:W-:Y:S01]  /*0910*/  IMAD.U32 R0, R0, 0x10000, RZ ;  /* 0x0001000000007824 */ /* 0x000fe200078e00ff */
[----:B------:R-:W-:Y:S01]  /*0920*/  FSEL R55, R16, RZ, P0 ;  /* 0x000000ff10377208 */ /* 0x000fe20000000000 */
[C---:B------:R-:W-:Y:S01]  /*0930*/  IMAD.U32 R16, R17.reuse, 0x10000, RZ ;  /* 0x0001000011107824 */ /* 0x040fe200078e00ff */
[----:B------:R-:W-:Y:S02]  /*0940*/  PRMT R17, R17, 0x7632, R17 ;  /* 0x0000763211117816 */ /* 0x000fe40000000011 */
[----:B------:R-:W-:Y:S02]  /*0950*/  FSEL R58, R0, RZ, P0 ;  /* 0x000000ff003a7208 */ /* 0x000fe40000000000 */
[----:B------:R-:W-:Y:S01]  /*0960*/  FSEL R0, R59, RZ, P2 ;  /* 0x000000ff3b007208 */ /* 0x000fe20001000000 */
[----:B------:R-:W-:Y:S01]  /*0970*/  IMAD.U32 R17, R17, 0x10000, RZ ;  /* 0x0001000011117824 */ /* 0x000fe200078e00ff */
[----:B------:R-:W-:Y:S01]  /*0980*/  FSEL R16, R16, RZ, P0 ;  /* 0x000000ff10107208 */ /* 0x000fe20000000000 */
[----:B------:R-:W-:Y:S01]  /*0990*/  FADD R58, -R55, R58 ;  /* 0x0000003a373a7221 */ /* 0x000fe20000000100 */
[----:B------:R-:W-:-:S02]  /*09a0*/  FSETP.NEU.AND P2, PT, R47, RZ, PT ;  /* 0x000000ff2f00720b */ /* 0x000fc40003f4d000 */
[----:B------:R-:W-:Y:S01]  /*09b0*/  FSEL R17, R17, RZ, P0 ;  /* 0x000000ff11117208 */ /* 0x000fe20000000000 */
[----:B------:R-:W-:Y:S01]  /*09c0*/  FFMA R59, R58, R0, R55 ;  /* 0x000000003a3b7223 */ /* 0x000fe20000000037 */
[----:B------:R-:W-:Y:S01]  /*09d0*/  FSEL R55, R60, RZ, P3 ;  /* 0x000000ff3c377208 */ /* 0x000fe20001800000 */
[----:B------:R-:W-:Y:S01]  /*09e0*/  FMUL R58, R58, R58 ;  /* 0x0000003a3a3a7220 */ /* 0x000fe20000400000 */
[----:B------:R-:W-:Y:S01]  /*09f0*/  FSEL R57, R57, RZ, P2 ;  /* 0x000000ff39397208 */ /* 0x000fe20001000000 */
[--C-:B------:R-:W-:Y:S01]  /*0a00*/  FADD R16, R16, -R59.reuse ;  /* 0x8000003b10107221 */ /* 0x100fe20000000000 */
[----:B------:R-:W-:Y:S02]  /*0a10*/  FSETP.NEU.AND P3, PT, R46, RZ, PT ;  /* 0x000000ff2e00720b */ /* 0x000fe40003f6d000 */
[----:B------:R-:W-:Y:S01]  /*0a20*/  FSETP.NEU.AND P2, PT, R43, RZ, PT ;  /* 0x000000ff2b00720b */ /* 0x000fe20003f4d000 */
[C---:B------:R-:W-:Y:S01]  /*0a30*/  FFMA R60, R16.reuse, R55, R59 ;  /* 0x00000037103c7223 */ /* 0x040fe2000000003b */
[----:B------:R-:W-:Y:S01]  /*0a40*/  FMUL R59, R3, R58 ;  /* 0x0000003a033b7220 */ /* 0x000fe20000400000 */
[----:B------:R-:W-:Y:S01]  /*0a50*/  FMUL R58, R16, R16 ;  /* 0x00000010103a7220 */ /* 0x000fe20000400000 */
[----:B------:R-:W-:Y:S01]  /*0a60*/  FSEL R54, R54, RZ, P3 ;  /* 0x000000ff36367208 */ /* 0x000fe20001800000 */
[--C-:B------:R-:W-:Y:S01]  /*0a70*/  FADD R61, R17, -R60.reuse ;  /* 0x8000003c113d7221 */ /* 0x100fe20000000000 */
[----:B------:R-:W-:Y:S01]  /*0a80*/  FFMA R16, R0, R59, RZ ;  /* 0x0000003b00107223 */ /* 0x000fe200000000ff */
[----:B------:R-:W-:Y:S01]  /*0a90*/  FMUL R58, R51, R58 ;  /* 0x0000003a333a7220 */ /* 0x000fe20000400000 */
[----:B------:R-:W-:Y:S01]  /*0aa0*/  FMUL R17, R63, R66 ;  /* 0x000000423f117220 */ /* 0x000fe20000400000 */
[C---:B------:R-:W-:Y:S01]  /*0ab0*/  FMUL R64, R61.reuse, R61 ;  /* 0x0000003d3d407220 */ /* 0x040fe20000400000 */
[----:B------:R-:W-:Y:S01]  /*0ac0*/  FFMA R60, R61, R56, R60 ;  /* 0x000000383d3c7223 */ /* 0x000fe2000000003c */
[----:B------:R-:W-:Y:S01]  /*0ad0*/  FFMA R59, R55, R58, R16 ;  /* 0x0000003a373b7223 */ /* 0x000fe20000000010 */
[C---:B------:R-:W-:Y:S01]  /*0ae0*/  IMAD.U32 R58, R18.reuse, 0x10000, RZ ;  /* 0x00010000123a7824 */ /* 0x040fe200078e00ff */
[----:B------:R-:W-:Y:S01]  /*0af0*/  FMUL R64, R49, R64 ;  /* 0x0000004031407220 */ /* 0x000fe20000400000 */
[----:B------:R-:W-:Y:S01]  /*0b00*/  PRMT R18, R18, 0x7632, R18 ;  /* 0x0000763212127816 */ /* 0x000fe20000000012 */
[----:B-1----:R-:W-:Y:S01]  /*0b10*/  FMUL R16, R65, R68 ;  /* 0x0000004441107220 */ /* 0x002fe20000400000 */
[----:B------:R-:W-:Y:S01]  /*0b20*/  FSEL R53, R53, RZ, P2 ;  /* 0x000000ff35357208 */ /* 0x000fe20001000000 */
[----:B------:R-:W-:Y:S01]  /*0b30*/  FFMA R64, R56, R64, R59 ;  /* 0x0000004038407223 */ /* 0x000fe2000000003b */
[----:B------:R-:W-:Y:S01]  /*0b40*/  FSEL R59, R58, RZ, P0 ;  /* 0x000000ff3a3b7208 */ /* 0x000fe20000000000 */
[----:B------:R-:W-:Y:S01]  /*0b50*/  IMAD.U32 R58, R18, 0x10000, RZ ;  /* 0x00010000123a7824 */ /* 0x000fe200078e00ff */
[C---:B---3--:R-:W-:Y:S01]  /*0b60*/  PRMT R18, R12.reuse, 0x7632, R18 ;  /* 0x000076320c127816 */ /* 0x048fe20000000012 */
[----:B------:R-:W-:Y:S01]  /*0b70*/  IMAD.U32 R12, R12, 0x10000, RZ ;  /* 0x000100000c0c7824 */ /* 0x000fe200078e00ff */
[----:B------:R-:W-:Y:S01]  /*0b80*/  FSETP.NEU.AND P2, PT, R39, RZ, PT ;  /* 0x000000ff2700720b */ /* 0x000fe20003f4d000 */
[--C-:B------:R-:W-:Y:S01]  /*0b90*/  FADD R61, R59, -R60.reuse ;  /* 0x8000003c3b3d7221 */ /* 0x100fe20000000000 */
[----:B------:R-:W-:Y:S01]  /*0ba0*/  FSEL R58, R58, RZ, P0 ;  /* 0x000000ff3a3a7208 */ /* 0x000fe20000000000 */
[----:B------:R-:W-:Y:S01]  /*0bb0*/  IMAD.U32 R18, R18, 0x10000, RZ ;  /* 0x0001000012127824 */ /* 0x000fe200078e00ff */
[----:B------:R-:W-:Y:S01]  /*0bc0*/  FSEL R59, R12, RZ, P0 ;  /* 0x000000ff0c3b7208 */ /* 0x000fe20000000000 */
[C---:B------:R-:W-:Y:S01]  /*0bd0*/  FFMA R63, R61.reuse, R57, R60 ;  /* 0x000000393d3f7223 */ /* 0x040fe2000000003c */
[----:B------:R-:W-:Y:S01]  /*0be0*/  FMUL R61, R61, R61 ;  /* 0x0000003d3d3d7220 */ /* 0x000fe20000400000 */
[C---:B------:R-:W-:Y:S01]  /*0bf0*/  PRMT R12, R19.reuse, 0x7632, R12 ;  /* 0x00007632130c7816 */ /* 0x040fe2000000000c */
[----:B------:R-:W-:Y:S01]  /*0c00*/  IMAD.U32 R19, R19, 0x10000, RZ ;  /* 0x0001000013137824 */ /* 0x000fe200078e00ff */
[----:B------:R-:W-:Y:S01]  /*0c10*/  FSEL R18, R18, RZ, P0 ;  /* 0x000000ff12127208 */ /* 0x000fe20000000000 */
[----:B------:R-:W-:Y:S01]  /*0c20*/  FMUL R61, R50, R61 ;  /* 0x0000003d323d7220 */ /* 0x000fe20000400000 */
[----:B------:R-:W-:Y:S01]  /*0c30*/  FADD R58, R58, -R63 ;  /* 0x8000003f3a3a7221 */ /* 0x000fe20000000000 */
[----:B------:R-:W-:Y:S01]  /*0c40*/  IMAD.U32 R12, R12, 0x10000, RZ ;  /* 0x000100000c0c7824 */ /* 0x000fe200078e00ff */
[----:B------:R-:W-:Y:S01]  /*0c50*/  FSEL R19, R19, RZ, P0 ;  /* 0x000000ff13137208 */ /* 0x000fe20000000000 */
[----:B------:R-:W-:Y:S01]  /*0c60*/  FADD R62, -R59, R18 ;  /* 0x000000123b3e7221 */ /* 0x000fe20000000100 */
[C---:B------:R-:W-:Y:S01]  /*0c70*/  IMAD.U32 R18, R13.reuse, 0x10000, RZ ;  /* 0x000100000d127824 */ /* 0x040fe200078e00ff */
[----:B------:R-:W-:Y:S01]  /*0c80*/  PRMT R13, R13, 0x7632, R13 ;  /* 0x000076320d0d7816 */ /* 0x000fe2000000000d */
[----:B------:R-:W-:Y:S01]  /*0c90*/  FFMA R61, R57, R61, R64 ;  /* 0x0000003d393d7223 */ /* 0x000fe20000000040 */
[-C--:B------:R-:W-:Y:S01]  /*0ca0*/  FMUL R64, R62, R62.reuse ;  /* 0x0000003e3e407220 */ /* 0x080fe20000400000 */
[----:B------:R-:W-:Y:S01]  /*0cb0*/  FFMA R62, R0, R62, R59 ;  /* 0x0000003e003e7223 */ /* 0x000fe2000000003b */
[----:B------:R-:W-:Y:S01]  /*0cc0*/  FSEL R18, R18, RZ, P0 ;  /* 0x000000ff12127208 */ /* 0x000fe20000000000 */
[----:B------:R-:W-:Y:S01]  /*0cd0*/  IMAD.U32 R13, R13, 0x10000, RZ ;  /* 0x000100000d0d7824 */ /* 0x000fe200078e00ff */
[----:B------:R-:W-:Y:S01]  /*0ce0*/  FMUL R3, R3, R64 ;  /* 0x0000004003037220 */ /* 0x000fe20000400000 */
[C---:B------:R-:W-:Y:S01]  /*0cf0*/  FMUL R60, R58.reuse, R58 ;  /* 0x0000003a3a3c7220 */ /* 0x040fe20000400000 */
[----:B------:R-:W-:Y:S01]  /*0d00*/  FFMA R58, R58, R54, R63 ;  /* 0x000000363a3a7223 */ /* 0x000fe2000000003f */
[--C-:B------:R-:W-:Y:S01]  /*0d10*/  FADD R18, R18, -R62.reuse ;  /* 0x8000003e12127221 */ /* 0x100fe20000000000 */
[----:B------:R-:W-:Y:S01]  /*0d20*/  FFMA R64, R0, R3, RZ ;  /* 0x0000000300407223 */ /* 0x000fe200000000ff */
[----:B------:R-:W-:Y:S01]  /*0d30*/  FSEL R13, R13, RZ, P0 ;  /* 0x000000ff0d0d7208 */ /* 0x000fe20000000000 */
[----:B------:R-:W-:Y:S01]  /*0d40*/  IMAD.U32 R0, R14, 0x10000, RZ ;  /* 0x000100000e007824 */ /* 0x000fe200078e00ff */
[-C--:B------:R-:W-:Y:S01]  /*0d50*/  FFMA R3, R55, R18.reuse, R62 ;  /* 0x0000001237037223 */ /* 0x080fe2000000003e */
[----:B------:R-:W-:Y:S01]  /*0d60*/  FADD R19, R19, -R58 ;  /* 0x8000003a13137221 */ /* 0x000fe20000000000 */
[----:B------:R-:W-:Y:S01]  /*0d70*/  FMUL R18, R18, R18 ;  /* 0x0000001212127220 */ /* 0x000fe20000400000 */
[----:B------:R-:W-:Y:S01]  /*0d80*/  PRMT R14, R14, 0x7632, R14 ;  /* 0x000076320e0e7816 */ /* 0x000fe2000000000e */
[--C-:B------:R-:W-:Y:S01]  /*0d90*/  FADD R59, R13, -R3.reuse ;  /* 0x800000030d3b7221 */ /* 0x100fe20000000000 */
[----:B------:R-:W-:Y:S01]  /*0da0*/  FSEL R0, R0, RZ, P0 ;  /* 0x000000ff00007208 */ /* 0x000fe20000000000 */
[----:B------:R-:W-:Y:S01]  /*0db0*/  FFMA R13, R19, R53, R58 ;  /* 0x00000035130d7223 */ /* 0x000fe2000000003a */
[----:B------:R-:W-:Y:S01]  /*0dc0*/  FMUL R18, R51, R18 ;  /* 0x0000001233127220 */ /* 0x000fe20000400000 */
[-C--:B------:R-:W-:Y:S01]  /*0dd0*/  FFMA R58, R56, R59.reuse, R3 ;  /* 0x0000003b383a7223 */ /* 0x080fe20000000003 */
[----:B------:R-:W-:Y:S01]  /*0de0*/  FMUL R62, R59, R59 ;  /* 0x0000003b3b3e7220 */ /* 0x000fe20000400000 */
[----:B------:R-:W-:Y:S01]  /*0df0*/  IMAD.U32 R14, R14, 0x10000, RZ ;  /* 0x000100000e0e7824 */ /* 0x000fe200078e00ff */
[----:B------:R-:W-:Y:S01]  /*0e00*/  FFMA R55, R55, R18, R64 ;  /* 0x0000001237377223 */ /* 0x000fe20000000040 */
[--C-:B------:R-:W-:Y:S01]  /*0e10*/  FADD R0, R0, -R58.reuse ;  /* 0x8000003a00007221 */ /* 0x100fe20000000000 */
[----:B------:R-:W-:Y:S01]  /*0e20*/  FMUL R62, R49, R62 ;  /* 0x0000003e313e7220 */ /* 0x000fe20000400000 */
[----:B------:R-:W-:Y:S01]  /*0e30*/  FSEL R12, R12, RZ, P0 ;  /* 0x000000ff0c0c7208 */ /* 0x000fe20000000000 */
[----:B------:R-:W-:Y:S01]  /*0e40*/  FMUL R60, R47, R60 ;  /* 0x0000003c2f3c7220 */ /* 0x000fe20000400000 */
[----:B------:R-:W-:Y:S01]  /*0e50*/  FMUL R3, R0, R0 ;  /* 0x0000000000037220 */ /* 0x000fe20000400000 */
[----:B------:R-:W-:Y:S01]  /*0e60*/  FFMA R62, R56, R62, R55 ;  /* 0x0000003e383e7223 */ /* 0x000fe20000000037 */
[----:B------:R-:W-:Y:S01]  /*0e70*/  FSEL R14, R14, RZ, P0 ;  /* 0x000000ff0e0e7208 */ /* 0x000fe20000000000 */
[C---:B------:R-:W-:Y:S01]  /*0e80*/  FFMA R49, R57.reuse, R0, R58 ;  /* 0x0000000039317223 */ /* 0x040fe2000000003a */
[----:B------:R-:W-:Y:S01]  /*0e90*/  FMUL R3, R50, R3 ;  /* 0x0000000332037220 */ /* 0x000fe20000400000 */
[----:B------:R-:W-:Y:S01]  /*0ea0*/  FSEL R52, R52, RZ, P2 ;  /* 0x000000ff34347208 */ /* 0x000fe20001000000 */
[----:B------:R-:W-:Y:S01]  /*0eb0*/  FADD R12, R12, -R13 ;  /* 0x8000000d0c0c7221 */ /* 0x000fe20000000000 */
[----:B----4-:R-:W-:Y:S01]  /*0ec0*/  IMAD.U32 R0, R8, 0x10000, RZ ;  /* 0x0001000008007824 */ /* 0x010fe200078e00ff */
[----:B------:R-:W-:Y:S01]  /*0ed0*/  FFMA R57, R57, R3, R62 ;  /* 0x0000000339397223 */ /* 0x000fe2000000003e */
[----:B------:R-:W-:Y:S01]  /*0ee0*/  IMAD.U32 R3, R15, 0x10000, RZ ;  /* 0x000100000f037824 */ /* 0x000fe200078e00ff */
[----:B------:R-:W-:Y:S01]  /*0ef0*/  FMUL R19, R19, R19 ;  /* 0x0000001313137220 */ /* 0x000fe20000400000 */
[----:B------:R-:W-:Y:S01]  /*0f00*/  FADD R14, R14, -R49 ;  /* 0x800000310e0e7221 */ /* 0x000fe20000000000 */
[----:B------:R-:W-:Y:S01]  /*0f10*/  PRMT R8, R8, 0x7632, R8 ;  /* 0x0000763208087816 */ /* 0x000fe20000000008 */
[----:B------:R-:W-:Y:S01]  /*0f20*/  FFMA R13, R12, R52, R13 ;  /* 0x000000340c0d7223 */ /* 0x000fe2000000000d */
[----:B------:R-:W-:Y:S01]  /*0f30*/  FFMA R60, R54, R60, R61 ;  /* 0x0000003c363c7223 */ /* 0x000fe2000000003d */
[----:B------:R-:W-:Y:S01]  /*0f40*/  FMUL R19, R46, R19 ;  /* 0x000000132e137220 */ /* 0x000fe20000400000 */
[----:B------:R-:W-:Y:S01]  /*0f50*/  FMUL R12, R12, R12 ;  /* 0x0000000c0c0c7220 */ /* 0x000fe20000400000 */
[-C--:B------:R-:W-:Y:S01]  /*0f60*/  FMUL R18, R14, R14.reuse ;  /* 0x0000000e0e127220 */ /* 0x080fe20000400000 */
[----:B------:R-:W-:Y:S01]  /*0f70*/  FSEL R3, R3, RZ, P0 ;  /* 0x000000ff03037208 */ /* 0x000fe20000000000 */
[----:B------:R-:W-:Y:S01]  /*0f80*/  FFMA R14, R54, R14, R49 ;  /* 0x0000000e360e7223 */ /* 0x000fe20000000031 */
[----:B------:R-:W-:Y:S01]  /*0f90*/  FSEL R0, R0, RZ, P0 ;  /* 0x000000ff00007208 */ /* 0x000fe20000000000 */
[----:B------:R-:W-:Y:S01]  /*0fa0*/  IMAD.U32 R8, R8, 0x10000, RZ ;  /* 0x0001000008087824 */ /* 0x000fe200078e00ff */
[----:B------:R-:W-:Y:S01]  /*0fb0*/  FSETP.NEU.AND P2, PT, R38, RZ, PT ;  /* 0x000000ff2600720b */ /* 0x000fe20003f4d000 */
[----:B------:R-:W-:Y:S01]  /*0fc0*/  FFMA R19, R53, R19, R60 ;  /* 0x0000001335137223 */ /* 0x000fe2000000003c */
[----:B------:R-:W-:Y:S01]  /*0fd0*/  FMUL R12, R43, R12 ;  /* 0x0000000c2b0c7220 */ /* 0x000fe20000400000 */
[--C-:B------:R-:W-:Y:S01]  /*0fe0*/  FADD R3, R3, -R14.reuse ;  /* 0x8000000e03037221 */ /* 0x100fe20000000000 */
[----:B------:R-:W-:Y:S01]  /*0ff0*/  FSEL R48, R48, RZ, P2 ;  /* 0x000000ff30307208 */ /* 0x000fe20001000000 */
[----:B------:R-:W-:Y:S01]  /*1000*/  FADD R0, R0, -R13 ;  /* 0x8000000d00007221 */ /* 0x000fe20000000000 */
[----:B------:R-:W-:Y:S01]  /*1010*/  FFMA R12, R52, R12, R19 ;  /* 0x0000000c340c7223 */ /* 0x000fe20000000013 */
[----:B------:R-:W-:Y:S01]  /*1020*/  FSETP.NEU.AND P2, PT, R37, RZ, PT ;  /* 0x000000ff2500720b */ /* 0x000fe20003f4d000 */
[-C--:B------:R-:W-:Y:S01]  /*1030*/  FFMA R19, R53, R3.reuse, R14 ;  /* 0x0000000335137223 */ /* 0x080fe2000000000e */
[----:B------:R-:W-:Y:S01]  /*1040*/  FSEL R8, R8, RZ, P0 ;  /* 0x000000ff08087208 */ /* 0x000fe20000000000 */
[C---:B------:R-:W-:Y:S01]  /*1050*/  FFMA R13, R0.reuse, R48, R13 ;  /* 0x00000030000d7223 */ /* 0x040fe2000000000d */
[----:B------:R-:W-:Y:S01]  /*1060*/  FMUL R14, R0, R0 ;  /* 0x00000000000e7220 */ /* 0x000fe20000400000 */
[----:B------:R-:W-:Y:S01]  /*1070*/  IMAD.U32 R0, R9, 0x10000, RZ ;  /* 0x0001000009007824 */ /* 0x000fe200078e00ff */
[----:B------:R-:W-:Y:S01]  /*1080*/  FSEL R45, R45, RZ, P2 ;  /* 0x000000ff2d2d7208 */ /* 0x000fe20001000000 */
[--C-:B------:R-:W-:Y:S01]  /*1090*/  FADD R8, R8, -R13.reuse ;  /* 0x8000000d08087221 */ /* 0x100fe20000000000 */
[----:B------:R-:W-:Y:S01]  /*10a0*/  FMUL R18, R47, R18 ;  /* 0x000000122f127220 */ /* 0x000fe20000400000 */
[----:B------:R-:W-:Y:S01]  /*10b0*/  FMUL R47, R3, R3 ;  /* 0x00000003032f7220 */ /* 0x000fe20000400000 */
[----:B------:R-:W-:Y:S01]  /*10c0*/  FADD R3, RZ, R12 ;  /* 0x0000000cff037221 */ /* 0x000fe20000000000 */
[----:B------:R-:W-:Y:S01]  /*10d0*/  FMUL R14, R39, R14 ;  /* 0x0000000e270e7220 */ /* 0x000fe20000400000 */
[----:B------:R-:W-:Y:S01]  /*10e0*/  FSEL R0, R0, RZ, P0 ;  /* 0x000000ff00007208 */ /* 0x000fe20000000000 */
[----:B------:R-:W-:Y:S01]  /*10f0*/  FFMA R13, R8, R45, R13 ;  /* 0x0000002d080d7223 */ /* 0x000fe2000000000d */
[----:B------:R-:W-:Y:S01]  /*1100*/  PRMT R15, R15, 0x7632, R15 ;  /* 0x000076320f0f7816 */ /* 0x000fe2000000000f */
[----:B------:R-:W-:Y:S01]  /*1110*/  FFMA R14, R48, R14, R3 ;  /* 0x0000000e300e7223 */ /* 0x000fe20000000003 */
[----:B------:R-:W-:Y:S01]  /*1120*/  PRMT R9, R9, 0x7632, R9 ;  /* 0x0000763209097816 */ /* 0x000fe20000000009 */
[----:B------:R-:W-:Y:S01]  /*1130*/  FMUL R3, R8, R8 ;  /* 0x0000000808037220 */ /* 0x000fe20000400000 */
[----:B------:R-:W-:Y:S01]  /*1140*/  FSETP.NEU.AND P3, PT, R36, RZ, PT ;  /* 0x000000ff2400720b */ /* 0x000fe20003f6d000 */
[--C-:B------:R-:W-:Y:S01]  /*1150*/  FADD R0, R0, -R13.reuse ;  /* 0x8000000d00007221 */ /* 0x100fe20000000000 */
[----:B------:R-:W-:Y:S01]  /*1160*/  IMAD.U32 R15, R15, 0x10000, RZ ;  /* 0x000100000f0f7824 */ /* 0x000fe200078e00ff */
[----:B------:R-:W-:Y:S01]  /*1170*/  FMUL R3, R38, R3 ;  /* 0x0000000326037220 */ /* 0x000fe20000400000 */
[----:B------:R-:W-:Y:S01]  /*1180*/  IMAD.U32 R9, R9, 0x10000, RZ ;  /* 0x0001000009097824 */ /* 0x000fe200078e00ff */
[----:B------:R-:W-:Y:S01]  /*1190*/  FSEL R44, R44, RZ, P3 ;  /* 0x000000ff2c2c7208 */ /* 0x000fe20001800000 */
[C---:B------:R-:W-:Y:S01]  /*11a0*/  FMUL R8, R0.reuse, R0 ;  /* 0x0000000000087220 */ /* 0x040fe20000400000 */
[----:B------:R-:W-:Y:S01]  /*11b0*/  FSEL R15, R15, RZ, P0 ;  /* 0x000000ff0f0f7208 */ /* 0x000fe20000000000 */
[----:B------:R-:W-:Y:S01]  /*11c0*/  FFMA R3, R45, R3, R14 ;  /* 0x000000032d037223 */ /* 0x000fe2000000000e */
[----:B------:R-:W-:Y:S01]  /*11d0*/  FSEL R9, R9, RZ, P0 ;  /* 0x000000ff09097208 */ /* 0x000fe20000000000 */
[----:B------:R-:W-:Y:S01]  /*11e0*/  FMUL R8, R37, R8 ;  /* 0x0000000825087220 */ /* 0x000fe20000400000 */
[----:B------:R-:W-:Y:S01]  /*11f0*/  FFMA R13, R0, R44, R13 ;  /* 0x0000002c000d7223 */ /* 0x000fe2000000000d */
[----:B------:R-:W-:Y:S01]  /*1200*/  FSETP.NEU.AND P2, PT, R35, RZ, PT ;  /* 0x000000ff2300720b */ /* 0x000fe20003f4d000 */
[----:B------:R-:W-:Y:S01]  /*1210*/  FADD R15, R15, -R19 ;  /* 0x800000130f0f7221 */ /* 0x000fe20000000000 */
[----:B------:R-:W-:Y:S01]  /*1220*/  FFMA R3, R44, R8, R3 ;  /* 0x000000082c037223 */ /* 0x000fe20000000003 */
[----:B------:R-:W-:Y:S01]  /*1230*/  IMAD.U32 R0, R10, 0x10000, RZ ;  /* 0x000100000a007824 */ /* 0x000fe200078e00ff */
[----:B------:R-:W-:Y:S01]  /*1240*/  FADD R8, R9, -R13 ;  /* 0x8000000d09087221 */ /* 0x000fe20000000000 */
[----:B------:R-:W-:Y:S01]  /*1250*/  FSEL R42, R42, RZ, P2 ;  /* 0x000000ff2a2a7208 */ /* 0x000fe20001000000 */
[----:B------:R-:W-:Y:S01]  /*1260*/  FFMA R18, R54, R18, R57 ;  /* 0x0000001236127223 */ /* 0x000fe20000000039 */
[----:B------:R-:W-:Y:S01]  /*1270*/  PRMT R10, R10, 0x7632, R10 ;  /* 0x000076320a0a7816 */ /* 0x000fe2000000000a */
[----:B------:R-:W-:Y:S01]  /*1280*/  FMUL R47, R46, R47 ;  /* 0x0000002f2e2f7220 */ /* 0x000fe20000400000 */
[----:B------:R-:W-:Y:S01]  /*1290*/  FMUL R12, R15, R15 ;  /* 0x0000000f0f0c7220 */ /* 0x000fe20000400000 */
[----:B------:R-:W-:Y:S01]  /*12a0*/  FSETP.NEU.AND P2, PT, R31, RZ, PT ;  /* 0x000000ff1f00720b */ /* 0x000fe20003f4d000 */
[----:B------:R-:W-:Y:S01]  /*12b0*/  FMUL R9, R8, R8 ;  /* 0x0000000808097220 */ /* 0x000fe20000400000 */
[----:B------:R-:W-:Y:S01]  /*12c0*/  FSEL R0, R0, RZ, P0 ;  /* 0x000000ff00007208 */ /* 0x000fe20000000000 */
[----:B------:R-:W-:Y:S01]  /*12d0*/  FFMA R8, R8, R42, R13 ;  /* 0x0000002a08087223 */ /* 0x000fe2000000000d */
[----:B------:R-:W-:Y:S01]  /*12e0*/  FFMA R47, R53, R47, R18 ;  /* 0x0000002f352f7223 */ /* 0x000fe20000000012 */
[----:B------:R-:W-:Y:S01]  /*12f0*/  FMUL R12, R43, R12 ;  /* 0x0000000c2b0c7220 */ /* 0x000fe20000400000 */
[----:B------:R-:W-:Y:S01]  /*1300*/  IMAD.U32 R10, R10, 0x10000, RZ ;  /* 0x000100000a0a7824 */ /* 0x000fe200078e00ff */
[----:B------:R-:W-:Y:S01]  /*1310*/  FMUL R9, R36, R9 ;  /* 0x0000000924097220 */ /* 0x000fe20000400000 */
[----:B------:R-:W-:Y:S01]  /*1320*/  FSEL R41, R41, RZ, P2 ;  /* 0x000000ff29297208 */ /* 0x000fe20001000000 */
[--C-:B------:R-:W-:Y:S01]  /*1330*/  FADD R13, R0, -R8.reuse ;  /* 0x80000008000d7221 */ /* 0x100fe20000000000 */
[----:B------:R-:W-:Y:S01]  /*1340*/  FFMA R47, R52, R12, R47 ;  /* 0x0000000c342f7223 */ /* 0x000fe2000000002f */
[----:B------:R-:W-:Y:S01]  /*1350*/  FFMA R12, R42, R9, R3 ;  /* 0x000000092a0c7223 */ /* 0x000fe20000000003 */
[----:B------:R-:W-:Y:S01]  /*1360*/  FSEL R10, R10, RZ, P0 ;  /* 0x000000ff0a0a7208 */ /* 0x000fe20000000000 */
[----:B------:R-:W-:Y:S01]  /*1370*/  FFMA R9, R13, R41, R8 ;  /* 0x000000290d097223 */ /* 0x000fe20000000008 */
[----:B------:R-:W-:Y:S01]  /*1380*/  FSETP.NEU.AND P2, PT, R34, RZ, PT ;  /* 0x000000ff2200720b */ /* 0x000fe20003f4d000 */
[----:B-----5:R-:W-:Y:S01]  /*1390*/  IMAD.U32 R3, R4, 0x10000, RZ ;  /* 0x0001000004037824 */ /* 0x020fe200078e00ff */
[C---:B------:R-:W-:Y:S01]  /*13a0*/  PRMT R0, R11.reuse, 0x7632, R0 ;  /* 0x000076320b007816 */ /* 0x040fe20000000000 */
[----:B------:R-:W-:Y:S01]  /*13b0*/  IMAD.U32 R11, R11, 0x10000, RZ ;  /* 0x000100000b0b7824 */ /* 0x000fe200078e00ff */
[----:B------:R-:W-:Y:S01]  /*13c0*/  FADD R10, R10, -R9 ;  /* 0x800000090a0a7221 */ /* 0x000fe20000000000 */
[----:B------:R-:W-:Y:S01]  /*13d0*/  FSEL R40, R40, RZ, P2 ;  /* 0x000000ff28287208 */ /* 0x000fe20001000000 */
[----:B------:R-:W-:Y:S01]  /*13e0*/  FMUL R8, R13, R13 ;  /* 0x0000000d0d087220 */ /* 0x000fe20000400000 */
[----:B------:R-:W-:Y:S01]  /*13f0*/  PRMT R4, R4, 0x7632, R4 ;  /* 0x0000763204047816 */ /* 0x000fe20000000004 */
[----:B------:R-:W-:Y:S01]  /*1400*/  FFMA R19, R52, R15, R19 ;  /* 0x0000000f34137223 */ /* 0x000fe20000000013 */
[----:B------:R-:W-:Y:S01]  /*1410*/  FSEL R3, R3, RZ, P0 ;  /* 0x000000ff03037208 */ /* 0x000fe20000000000 */
[C---:B------:R-:W-:Y:S01]  /*1420*/  FMUL R14, R10.reuse, R10 ;  /* 0x0000000a0a0e7220 */ /* 0x040fe20000400000 */
[----:B------:R-:W-:Y:S01]  /*1430*/  FSEL R11, R11, RZ, P0 ;  /* 0x000000ff0b0b7208 */ /* 0x000fe20000000000 */
[----:B------:R-:W-:Y:S01]  /*1440*/  FMUL R8, R35, R8 ;  /* 0x0000000823087220 */ /* 0x000fe20000400000 */
[----:B------:R-:W-:Y:S01]  /*1450*/  FFMA R10, R10, R40, R9 ;  /* 0x000000280a0a7223 */ /* 0x000fe20000000009 */
[----:B------:R-:W-:Y:S01]  /*1460*/  IMAD.U32 R4, R4, 0x10000, RZ ;  /* 0x0001000004047824 */ /* 0x000fe200078e00ff */
[--C-:B------:R-:W-:Y:S01]  /*1470*/  FADD R3, R3, -R19.reuse ;  /* 0x8000001303037221 */ /* 0x100fe20000000000 */
[----:B------:R-:W-:Y:S01]  /*1480*/  FFMA R13, R41, R8, R12 ;  /* 0x00000008290d7223 */ /* 0x000fe2000000000c */
[----:B------:R-:W-:Y:S01]  /*1490*/  FMUL R14, R31, R14 ;  /* 0x0000000e1f0e7220 */ /* 0x000fe20000400000 */
[----:B------:R-:W-:Y:S01]  /*14a0*/  FADD R11, R11, -R10 ;  /* 0x8000000a0b0b7221 */ /* 0x000fe20000000000 */
[----:B------:R-:W-:Y:S01]  /*14b0*/  FSEL R4, R4, RZ, P0 ;  /* 0x000000ff04047208 */ /* 0x000fe20000000000 */
[-C--:B------:R-:W-:Y:S01]  /*14c0*/  FMUL R12, R3, R3.reuse ;  /* 0x00000003030c7220 */ /* 0x080fe20000400000 */
[----:B------:R-:W-:Y:S01]  /*14d0*/  FSETP.NEU.AND P2, PT, R33, RZ, PT ;  /* 0x000000ff2100720b */ /* 0x000fe20003f4d000 */
[----:B------:R-:W-:Y:S01]  /*14e0*/  FFMA R8, R48, R3, R19 ;  /* 0x0000000330087223 */ /* 0x000fe20000000013 */
[----:B------:R-:W-:Y:S01]  /*14f0*/  FFMA R13, R40, R14, R13 ;  /* 0x0000000e280d7223 */ /* 0x000fe2000000000d */
[----:B------:R-:W-:Y:S01]  /*1500*/  FMUL R3, R11, R11 ;  /* 0x0000000b0b037220 */ /* 0x000fe20000400000 */
[----:B------:R-:W-:Y:S01]  /*1510*/  FSEL R17, R17, RZ, P2 ;  /* 0x000000ff11117208 */ /* 0x000fe20001000000 */
[--C-:B------:R-:W-:Y:S01]  /*1520*/  FADD R9, R4, -R8.reuse ;  /* 0x8000000804097221 */ /* 0x100fe20000000000 */
[----:B------:R-:W-:Y:S01]  /*1530*/  FADD R4, RZ, R13 ;  /* 0x0000000dff047221 */ /* 0x000fe20000000000 */
[----:B------:R-:W-:Y:S01]  /*1540*/  FMUL R3, R34, R3 ;  /* 0x0000000322037220 */ /* 0x000fe20000400000 */
[----:B------:R-:W-:Y:S01]  /*1550*/  IMAD.U32 R0, R0, 0x10000, RZ ;  /* 0x0001000000007824 */ /* 0x000fe200078e00ff */
[-C--:B------:R-:W-:Y:S01]  /*1560*/  FMUL R13, R9, R9.reuse ;  /* 0x00000009090d7220 */ /* 0x080fe20000400000 */
[----:B------:R-:W-:Y:S01]  /*1570*/  FFMA R9, R45, R9, R8 ;  /* 0x000000092d097223 */ /* 0x000fe20000000008 */
[----:B------:R-:W-:Y:S01]  /*1580*/  FFMA R4, R17, R3, R4 ;  /* 0x0000000311047223 */ /* 0x000fe20000000004 */
[C---:B------:R-:W-:Y:S01]  /*1590*/  IMAD.U32 R3, R5.reuse, 0x10000, RZ ;  /* 0x0001000005037824 */ /* 0x040fe200078e00ff */
[----:B------:R-:W-:Y:S01]  /*15a0*/  PRMT R5, R5, 0x7632, R5 ;  /* 0x0000763205057816 */ /* 0x000fe20000000005 */
[----:B------:R-:W-:Y:S01]  /*15b0*/  FFMA R11, R11, R17, R10 ;  /* 0x000000110b0b7223 */ /* 0x000fe2000000000a */
[----:B------:R-:W-:Y:S01]  /*15c0*/  FSETP.NEU.AND P2, PT, R32, RZ, PT ;  /* 0x000000ff2000720b */ /* 0x000fe20003f4d000 */
[----:B------:R-:W0:Y:S01]  /*15d0*/  SHFL.BFLY PT, R15, R32, 0x10, 0x1f ;  /* 0x0e001f00200f7f89 */ /* 0x000e2200000e0000 */
[----:B------:R-:W-:Y:S01]  /*15e0*/  FSEL R3, R3, RZ, P0 ;  /* 0x000000ff03037208 */ /* 0x000fe20000000000 */
[----:B------:R-:W-:Y:S01]  /*15f0*/  IMAD.U32 R5, R5, 0x10000, RZ ;  /* 0x0001000005057824 */ /* 0x000fe200078e00ff */
[----:B------:R-:W-:Y:S01]  /*1600*/  FSEL R0, R0, RZ, P0 ;  /* 0x000000ff00007208 */ /* 0x000fe20000000000 */
[----:B------:R-:W-:Y:S01]  /*1610*/  FMUL R12, R39, R12 ;  /* 0x0000000c270c7220 */ /* 0x000fe20000400000 */
[----:B------:R-:W-:Y:S01]  /*1620*/  FADD R47, RZ, R47 ;  /* 0x0000002fff2f7221 */ /* 0x000fe20000000000 */
[----:B------:R-:W-:Y:S01]  /*1630*/  FADD R8, R3, -R9 ;  /* 0x8000000903087221 */ /* 0x000fe20000000000 */
[----:B------:R-:W-:Y:S01]  /*1640*/  FSEL R3, R16, RZ, P2 ;  /* 0x000000ff10037208 */ /* 0x000fe20001000000 */
[----:B------:R-:W-:Y:S01]  /*1650*/  FADD R0, R0, -R11 ;  /* 0x8000000b00007221 */ /* 0x000fe20000000000 */
[----:B------:R-:W-:Y:S01]  /*1660*/  FSEL R5, R5, RZ, P0 ;  /* 0x000000ff05057208 */ /* 0x000fe20000000000 */
[-C--:B------:R-:W-:Y:S01]  /*1670*/  FFMA R9, R44, R8.reuse, R9 ;  /* 0x000000082c097223 */ /* 0x080fe20000000009 */
[----:B------:R-:W-:Y:S01]  /*1680*/  FMUL R10, R8, R8 ;  /* 0x00000008080a7220 */ /* 0x000fe20000400000 */
[C---:B------:R-:W-:Y:S01]  /*1690*/  FFMA R11, R0.reuse, R3, R11 ;  /* 0x00000003000b7223 */ /* 0x040fe2000000000b */
[----:B------:R-:W-:Y:S01]  /*16a0*/  FMUL R8, R0, R0 ;  /* 0x0000000000087220 */ /* 0x000fe20000400000 */
[----:B------:R-:W-:Y:S01]  /*16b0*/  FFMA R12, R48, R12, R47 ;  /* 0x0000000c300c7223 */ /* 0x000fe2000000002f */
[----:B------:R-:W-:Y:S01]  /*16c0*/  FMUL R13, R38, R13 ;  /* 0x0000000d260d7220 */ /* 0x000fe20000400000 */
[C---:B------:R-:W-:Y:S01]  /*16d0*/  IMAD.U32 R0, R6.reuse, 0x10000, RZ ;  /* 0x0001000006007824 */ /* 0x040fe200078e00ff */
[--C-:B------:R-:W-:Y:S01]  /*16e0*/  FADD R5, R5, -R9.reuse ;  /* 0x8000000905057221 */ /* 0x100fe20000000000 */
[----:B------:R-:W-:Y:S01]  /*16f0*/  PRMT R6, R6, 0x7632, R6 ;  /* 0x0000763206067816 */ /* 0x000fe20000000006 */
[----:B------:R-:W-:Y:S01]  /*1700*/  FFMA R13, R45, R13, R12 ;  /* 0x0000000d2d0d7223 */ /* 0x000fe2000000000c */
[----:B------:R-:W-:Y:S01]  /*1710*/  FMUL R10, R37, R10 ;  /* 0x0000000a250a7220 */ /* 0x000fe20000400000 */
[----:B------:R-:W-:Y:S01]  /*1720*/  FSEL R0, R0, RZ, P0 ;  /* 0x000000ff00007208 */ /* 0x000fe20000000000 */
[-C--:B------:R-:W-:Y:S01]  /*1730*/  FFMA R12, R42, R5.reuse, R9 ;  /* 0x000000052a0c7223 */ /* 0x080fe20000000009 */
[----:B------:R-:W-:Y:S01]  /*1740*/  FMUL R5, R5, R5 ;  /* 0x0000000505057220 */ /* 0x000fe20000400000 */
[----:B------:R-:W-:Y:S01]  /*1750*/  FMUL R8, R33, R8 ;  /* 0x0000000821087220 */ /* 0x000fe20000400000 */
[----:B------:R-:W-:Y:S01]  /*1760*/  IMAD.U32 R6, R6, 0x10000, RZ ;  /* 0x0001000006067824 */ /* 0x000fe200078e00ff */
[----:B------:R-:W-:Y:S01]  /*1770*/  FFMA R13, R44, R10, R13 ;  /* 0x0000000a2c0d7223 */ /* 0x000fe2000000000d */
[----:B------:R-:W-:Y:S01]  /*1780*/  FADD R0, R0, -R12 ;  /* 0x8000000c00007221 */ /* 0x000fe20000000000 */
[----:B------:R-:W-:Y:S01]  /*1790*/  FMUL R5, R36, R5 ;  /* 0x0000000524057220 */ /* 0x000fe20000400000 */
[----:B------:R-:W-:Y:S01]  /*17a0*/  FFMA R4, R3, R8, R4 ;  /* 0x0000000803047223 */ /* 0x000fe20000000004 */
[----:B------:R-:W-:Y:S01]  /*17b0*/  FSEL R6, R6, RZ, P0 ;  /* 0x000000ff06067208 */ /* 0x000fe20000000000 */
[-C--:B------:R-:W-:Y:S01]  /*17c0*/  FMUL R8, R0, R0.reuse ;  /* 0x0000000000087220 */ /* 0x080fe20000400000 */
[----:B------:R-:W-:Y:S01]  /*17d0*/  FFMA R42, R42, R5, R13 ;  /* 0x000000052a2a7223 */ /* 0x000fe2000000000d */
[----:B------:R-:W-:Y:S01]  /*17e0*/  FFMA R5, R41, R0, R12 ;  /* 0x0000000029057223 */ /* 0x000fe2000000000c */
[----:B0-----:R-:W-:Y:S01]  /*17f0*/  FADD R9, R32, R15 ;  /* 0x0000000f20097221 */ /* 0x001fe20000000000 */
[----:B------:R-:W-:Y:S01]  /*1800*/  PRMT R0, R7, 0x7632, R0 ;  /* 0x0000763207007816 */ /* 0x000fe20000000000 */
[----:B------:R-:W-:Y:S01]  /*1810*/  FMUL R8, R35, R8 ;  /* 0x0000000823087220 */ /* 0x000fe20000400000 */
[----:B------:R-:W-:Y:S01]  /*1820*/  IMAD.U32 R7, R7, 0x10000, RZ ;  /* 0x0001000007077824 */ /* 0x000fe200078e00ff */
[--C-:B------:R-:W-:Y:S01]  /*1830*/  FADD R6, R6, -R5.reuse ;  /* 0x8000000506067221 */ /* 0x100fe20000000000 */
[----:B------:R-:W-:Y:S01]  /*1840*/  FSETP.GEU.AND P3, PT, |R9|, 1.175494350822287508e-38, PT ;  /* 0x008000000900780b */ /* 0x000fe20003f6e200 */
[----:B------:R-:W-:Y:S01]  /*1850*/  FFMA R41, R41, R8, R42 ;  /* 0x0000000829297223 */ /* 0x000fe2000000002a */
[----:B------:R-:W-:Y:S01]  /*1860*/  FMUL R10, R9, 0.25 ;  /* 0x3e800000090a7820 */ /* 0x000fe20000400000 */
[-C--:B------:R-:W-:Y:S01]  /*1870*/  FMUL R8, R6, R6.reuse ;  /* 0x0000000606087220 */ /* 0x080fe20000400000 */
[----:B------:R-:W-:Y:S01]  /*1880*/  FSEL R7, R7, RZ, P0 ;  /* 0x000000ff07077208 */ /* 0x000fe20000000000 */
[----:B------:R-:W-:Y:S01]  /*1890*/  FFMA R6, R40, R6, R5 ;  /* 0x0000000628067223 */ /* 0x000fe20000000005 */
[----:B------:R-:W-:Y:S01]  /*18a0*/  FSETP.GT.AND P2, PT, |R9|, 8.50705917302346158658e+37, PT ;  /* 0x7e8000000900780b */ /* 0x000fe20003f44200 */
[----:B------:R-:W0:Y:S01]  /*18b0*/  SHFL.BFLY PT, R16, R9, 0x8, 0x1f ;  /* 0x0d001f0009107f89 */ /* 0x000e2200000e0000 */
[----:B------:R-:W-:Y:S01]  /*18c0*/  IMAD.U32 R0, R0, 0x10000, RZ ;  /* 0x0001000000007824 */ /* 0x000fe200078e00ff */
[--C-:B------:R-:W-:Y:S01]  /*18d0*/  FADD R7, R7, -R6.reuse ;  /* 0x8000000607077221 */ /* 0x100fe20000000000 */
[----:B------:R-:W-:Y:S01]  /*18e0*/  FSEL R13, R10, R9, P2 ;  /* 0x000000090a0d7208 */ /* 0x000fe20001000000 */
[----:B------:R-:W-:Y:S01]  /*18f0*/  FMUL R8, R31, R8 ;  /* 0x000000081f087220 */ /* 0x000fe20000400000 */
[----:B------:R-:W1:Y:S01]  /*1900*/  SHFL.BFLY PT, R12, R11, 0x10, 0x1f ;  /* 0x0e001f000b0c7f89 */ /* 0x000e6200000e0000 */
[----:B------:R-:W-:Y:S01]  /*1910*/  FSEL R0, R0, RZ, P0 ;  /* 0x000000ff00007208 */ /* 0x000fe20000000000 */
[-C--:B------:R-:W-:Y:S01]  /*1920*/  FFMA R6, R17, R7.reuse, R6 ;  /* 0x0000000711067223 */ /* 0x080fe20000000006 */
[----:B------:R-:W-:Y:S01]  /*1930*/  @!P3 FMUL R13, R13, 16777216 ;  /* 0x4b8000000d0db820 */ /* 0x000fe20000400000 */
[----:B------:R-:W-:Y:S01]  /*1940*/  FMUL R7, R7, R7 ;  /* 0x0000000707077220 */ /* 0x000fe20000400000 */
[----:B------:R-:W-:Y:S01]  /*1950*/  FFMA R8, R40, R8, R41 ;  /* 0x0000000828087223 */ /* 0x000fe20000000029 */
[----:B------:R-:W-:Y:S01]  /*1960*/  FADD R0, R0, -R6 ;  /* 0x8000000600007221 */ /* 0x000fe20000000000 */
[----:B------:R0:W2:Y:S01]  /*1970*/  MUFU.RCP R14, R13 ;  /* 0x0000000d000e7308 */ /* 0x0000a20000001000 */
[----:B------:R-:W-:Y:S01]  /*1980*/  FMUL R7, R34, R7 ;  /* 0x0000000722077220 */ /* 0x000fe20000400000 */
[----:B------:R-:W-:Y:S01]  /*1990*/  FADD R8, RZ, R8 ;  /* 0x00000008ff087221 */ /* 0x000fe20000000000 */
[-C--:B------:R-:W-:Y:S01]  /*19a0*/  FMUL R10, R0, R0.reuse ;  /* 0x00000000000a7220 */ /* 0x080fe20000400000 */
[----:B------:R-:W-:Y:S01]  /*19b0*/  FFMA R0, R3, R0, R6 ;  /* 0x0000000003007223 */ /* 0x000fe20000000006 */
[----:B------:R-:W3:Y:S01]  /*19c0*/  SHFL.BFLY PT, R5, R4, 0x10, 0x1f ;  /* 0x0e001f0004057f89 */ /* 0x000ee200000e0000 */
[----:B------:R-:W-:Y:S01]  /*19d0*/  @P2 FMUL R15, R15, 0.25 ;  /* 0x3e8000000f0f2820 */ /* 0x000fe20000400000 */
[----:B------:R-:W-:Y:S01]  /*19e0*/  FFMA R8, R17, R7, R8 ;  /* 0x0000000711087223 */ /* 0x000fe20000000008 */
[----:B------:R-:W-:Y:S01]  /*19f0*/  FMUL R10, R33, R10 ;  /* 0x0000000a210a7220 */ /* 0x000fe20000400000 */
[----:B------:R-:W4:Y:S01]  /*1a00*/  SHFL.BFLY PT, R17, R0, 0x10, 0x1f ;  /* 0x0e001f0000117f89 */ /* 0x000f2200000e0000 */
[----:B------:R-:W-:Y:S01]  /*1a10*/  @!P3 FMUL R15, R15, 16777216 ;  /* 0x4b8000000f0fb820 */ /* 0x000fe20000400000 */
[C---:B------:R-:W-:Y:S01]  /*1a20*/  FSETP.NEU.AND P3, PT, R9.reuse, RZ, PT ;  /* 0x000000ff0900720b */ /* 0x040fe20003f6d000 */
[----:B0-----:R-:W-:Y:S01]  /*1a30*/  FADD R13, R9, R16 ;  /* 0x00000010090d7221 */ /* 0x001fe20000000000 */
[----:B------:R-:W-:Y:S01]  /*1a40*/  FFMA R8, R3, R10, R8 ;  /* 0x0000000a03087223 */ /* 0x000fe20000000008 */
[----:B--2---:R-:W-:-:S03]  /*1a50*/  FMUL R14, R14, R15 ;  /* 0x0000000f0e0e7220 */ /* 0x004fc60000400000 */
[----:B------:R-:W-:Y:S01]  /*1a60*/  FSETP.GEU.AND P4, PT, |R13|, 1.175494350822287508e-38, PT ;  /* 0x008000000d00780b */ /* 0x000fe20003f8e200 */
[----:B------:R-:W0:Y:S01]  /*1a70*/  SHFL.BFLY PT, R15, R8, 0x10, 0x1f ;  /* 0x0e001f00080f7f89 */ /* 0x000e2200000e0000 */
[----:B-1----:R-:W-:Y:S01]  /*1a80*/  FADD R12, -R11, R12 ;  /* 0x0000000c0b0c7221 */ /* 0x002fe20000000100 */
[C---:B------:R-:W-:Y:S01]  /*1a90*/  FMUL R6, R13.reuse, 0.25 ;  /* 0x3e8000000d067820 */ /* 0x040fe20000400000 */
[C---:B------:R-:W-:Y:S02]  /*1aa0*/  FSETP.GT.AND P2, PT, |R13|.reuse, 8.50705917302346158658e+37, PT ;  /* 0x7e8000000d00780b */ /* 0x040fe40003f44200 */
[----:B------:R-:W-:Y:S01]  /*1ab0*/  FSEL R3, R14, RZ, P3 ;  /* 0x000000ff0e037208 */ /* 0x000fe20001800000 */
[----:B------:R-:W-:Y:S01]  /*1ac0*/  FMUL R7, R12, R12 ;  /* 0x0000000c0c077220 */ /* 0x000fe20000400000 */
[----:B------:R-:W-:Y:S01]  /*1ad0*/  FSEL R10, R6, R13, P2 ;  /* 0x0000000d060a7208 */ /* 0x000fe20001000000 */
[----:B------:R-:W1:Y:S01]  /*1ae0*/  SHFL.BFLY PT, R14, R13, 0x4, 0x1f ;  /* 0x0c801f000d0e7f89 */ /* 0x000e6200000e0000 */
[----:B------:R-:W-:Y:S01]  /*1af0*/  FSETP.NEU.AND P3, PT, R13, RZ, PT ;  /* 0x000000ff0d00720b */ /* 0x000fe20003f6d000 */
[----:B------:R-:W-:Y:S01]  /*1b00*/  FFMA R11, R12, R3, R11 ;  /* 0x000000030c0b7223 */ /* 0x000fe2000000000b */
[----:B------:R-:W-:Y:S01]  /*1b10*/  FMUL R7, R32, R7 ;  /* 0x0000000720077220 */ /* 0x000fe20000400000 */
[----:B---3--:R-:W-:Y:S01]  /*1b20*/  FADD R4, R4, R5 ;  /* 0x0000000504047221 */ /* 0x008fe20000000000 */
[----:B------:R-:W-:-:S02]  /*1b30*/  @!P4 FMUL R10, R10, 16777216 ;  /* 0x4b8000000a0ac820 */ /* 0x000fc40000400000 */
[----:B------:R-:W2:Y:S01]  /*1b40*/  SHFL.BFLY PT, R6, R11, 0x8, 0x1f ;  /* 0x0d001f000b067f89 */ /* 0x000ea200000e0000 */
[C---:B------:R-:W-:Y:S01]  /*1b50*/  FFMA R4, R3.reuse, R7, R4 ;  /* 0x0000000703047223 */ /* 0x040fe20000000004 */
[----:B----4-:R-:W-:Y:S01]  /*1b60*/  FADD R17, -R0, R17 ;  /* 0x0000001100117221 */ /* 0x010fe20000000100 */
[----:B------:R-:W3:Y:S01]  /*1b70*/  MUFU.RCP R7, R10 ;  /* 0x0000000a00077308 */ /* 0x000ee20000001000 */
[----:B------:R-:W-:Y:S02]  /*1b80*/  @P2 FMUL R16, R16, 0.25 ;  /* 0x3e80000010102820 */ /* 0x000fe40000400000 */
[-C--:B------:R-:W-:Y:S01]  /*1b90*/  FFMA R12, R3, R17.reuse, R0 ;  /* 0x00000011030c7223 */ /* 0x080fe20000000000 */
[----:B------:R-:W-:Y:S01]  /*1ba0*/  FMUL R17, R17, R17 ;  /* 0x0000001111117220 */ /* 0x000fe20000400000 */
[----:B------:R-:W4:Y:S01]  /*1bb0*/  SHFL.BFLY PT, R5, R4, 0x8, 0x1f ;  /* 0x0d001f0004057f89 */ /* 0x000f2200000e0000 */
[----:B0-----:R-:W-:Y:S01]  /*1bc0*/  FADD R0, R8, R15 ;  /* 0x0000000f08007221 */ /* 0x001fe20000000000 */
[----:B------:R-:W-:Y:S01]  /*1bd0*/  @!P4 FMUL R16, R16, 16777216 ;  /* 0x4b8000001010c820 */ /* 0x000fe20000400000 */
[----:B------:R-:W-:Y:S01]  /*1be0*/  FMUL R17, R32, R17 ;  /* 0x0000001120117220 */ /* 0x000fe20000400000 */
[----:B------:R-:W0:Y:S03]  /*1bf0*/  SHFL.BFLY PT, R19, R12, 0x8, 0x1f ;  /* 0x0d001f000c137f89 */ /* 0x000e2600000e0000 */
[----:B------:R-:W-:Y:S01]  /*1c00*/  FFMA R17, R3, R17, R0 ;  /* 0x0000001103117223 */ /* 0x000fe20000000000 */
[----:B-1----:R-:W-:Y:S01]  /*1c10*/  FADD R8, R13, R14 ;  /* 0x0000000e0d087221 */ /* 0x002fe20000000000 */
[----:B---3--:R-:W-:-:S03]  /*1c20*/  FMUL R7, R7, R16 ;  /* 0x0000001007077220 */ /* 0x008fc60000400000 */
[----:B------:R-:W1:Y:S01]  /*1c30*/  SHFL.BFLY PT, R16, R17, 0x8, 0x1f ;  /* 0x0d001f0011107f89 */ /* 0x000e6200000e0000 */
[C---:B------:R-:W-:Y:S01]  /*1c40*/  FSETP.GEU.AND P4, PT, |R8|.reuse, 1.175494350822287508e-38, PT ;  /* 0x008000000800780b */ /* 0x040fe20003f8e200 */
[C---:B------:R-:W-:Y:S01]  /*1c50*/  FMUL R3, R8.reuse, 0.25 ;  /* 0x3e80000008037820 */ /* 0x040fe20000400000 */
[----:B--2---:R-:W-:Y:S01]  /*1c60*/  FADD R6, -R11, R6 ;  /* 0x000000060b067221 */ /* 0x004fe20000000100 */
[----:B------:R-:W-:Y:S01]  /*1c70*/  FSEL R7, R7, RZ, P3 ;  /* 0x000000ff07077208 */ /* 0x000fe20001800000 */
[----:B------:R-:W2:Y:S01]  /*1c80*/  SHFL.BFLY PT, R15, R8, 0x2, 0x1f ;  /* 0x0c401f00080f7f89 */ /* 0x000ea200000e0000 */
[----:B------:R-:W-:Y:S01]  /*1c90*/  FSETP.GT.AND P2, PT, |R8|, 8.50705917302346158658e+37, PT ;  /* 0x7e8000000800780b */ /* 0x000fe20003f44200 */
[----:B------:R-:W-:Y:S01]  /*1ca0*/  FMUL R0, R6, R6 ;  /* 0x0000000606007220 */ /* 0x000fe20000400000 */
[----:B------:R-:W-:Y:S01]  /*1cb0*/  FSETP.NEU.AND P3, PT, R8, RZ, PT ;  /* 0x000000ff0800720b */ /* 0x000fe20003f6d000 */
[----:B------:R-:W-:Y:S01]  /*1cc0*/  FFMA R6, R6, R7, R11 ;  /* 0x0000000706067223 */ /* 0x000fe2000000000b */
[----:B------:R-:W-:Y:S01]  /*1cd0*/  FSEL R10, R3, R8, P2 ;  /* 0x00000008030a7208 */ /* 0x000fe20001000000 */
[----:B----4-:R-:W-:Y:S01]  /*1ce0*/  FADD R4, R4, R5 ;  /* 0x0000000504047221 */ /* 0x010fe20000000000 */
[----:B------:R-:W-:-:S02]  /*1cf0*/  FMUL R0, R9, R0 ;  /* 0x0000000009007220 */ /* 0x000fc40000400000 */
[----:B------:R-:W3:Y:S01]  /*1d00*/  SHFL.BFLY PT, R3, R6, 0x4, 0x1f ;  /* 0x0c801f0006037f89 */ /* 0x000ee200000e0000 */
[----:B0-----:R-:W-:Y:S01]  /*1d10*/  FADD R19, -R12, R19 ;  /* 0x000000130c137221 */ /* 0x001fe20000000100 */
[----:B------:R-:W-:Y:S01]  /*1d20*/  @!P4 FMUL R10, R10, 16777216 ;  /* 0x4b8000000a0ac820 */ /* 0x000fe20000400000 */
[C---:B------:R-:W-:Y:S02]  /*1d30*/  FFMA R0, R7.reuse, R0, R4 ;  /* 0x0000000007007223 */ /* 0x040fe40000000004 */
[-C--:B------:R-:W-:Y:S01]  /*1d40*/  FFMA R12, R7, R19.reuse, R12 ;  /* 0x00000013070c7223 */ /* 0x080fe2000000000c */
[----:B------:R-:W-:Y:S01]  /*1d50*/  FMUL R4, R19, R19 ;  /* 0x0000001313047220 */ /* 0x000fe20000400000 */
[----:B------:R0:W4:Y:S01]  /*1d60*/  MUFU.RCP R11, R10 ;  /* 0x0000000a000b7308 */ /* 0x0001220000001000 */
[----:B------:R-:W5:Y:S01]  /*1d70*/  SHFL.BFLY PT, R5, R0, 0x4, 0x1f ;  /* 0x0c801f0000057f89 */ /* 0x000f6200000e0000 */
[----:B------:R-:W-:Y:S01]  /*1d80*/  @P2 FMUL R14, R14, 0.25 ;  /* 0x3e8000000e0e2820 */ /* 0x000fe20000400000 */
[----:B------:R-:W-:Y:S01]  /*1d90*/  FMUL R4, R9, R4 ;  /* 0x0000000409047220 */ /* 0x000fe20000400000 */
[----:B-1----:R-:W-:Y:S01]  /*1da0*/  FADD R16, R17, R16 ;  /* 0x0000001011107221 */ /* 0x002fe20000000000 */
[----:B------:R-:W1:Y:S01]  /*1db0*/  SHFL.BFLY PT, R19, R12, 0x4, 0x1f ;  /* 0x0c801f000c137f89 */ /* 0x000e6200000e0000 */
[----:B------:R-:W-:-:S02]  /*1dc0*/  @!P4 FMUL R14, R14, 16777216 ;  /* 0x4b8000000e0ec820 */ /* 0x000fc40000400000 */
[----:B------:R-:W-:Y:S01]  /*1dd0*/  FFMA R16, R7, R4, R16 ;  /* 0x0000000407107223 */ /* 0x000fe20000000010 */
[----:B--2---:R-:W-:-:S04]  /*1de0*/  FADD R9, R8, R15 ;  /* 0x0000000f08097221 */ /* 0x004fc80000000000 */
[----:B------:R-:W2:Y:S01]  /*1df0*/  SHFL.BFLY PT, R7, R16, 0x4, 0x1f ;  /* 0x0c801f0010077f89 */ /* 0x000ea200000e0000 */
[C---:B------:R-:W-:Y:S01]  /*1e00*/  FSETP.GEU.AND P4, PT, |R9|.reuse, 1.175494350822287508e-38, PT ;  /* 0x008000000900780b */ /* 0x040fe20003f8e200 */
[----:B0-----:R-:W-:Y:S01]  /*1e10*/  FMUL R10, R9, 0.25 ;  /* 0x3e800000090a7820 */ /* 0x001fe20000400000 */
[----:B----4-:R-:W-:Y:S01]  /*1e20*/  FMUL R11, R11, R14 ;  /* 0x0000000e0b0b7220 */ /* 0x010fe20000400000 */
[----:B---3--:R-:W-:Y:S01]  /*1e30*/  FADD R3, -R6, R3 ;  /* 0x0000000306037221 */ /* 0x008fe20000000100 */
[----:B------:R-:W-:-:S03]  /*1e40*/  FSETP.GT.AND P2, PT, |R9|, 8.50705917302346158658e+37, PT ;  /* 0x7e8000000900780b */ /* 0x000fc60003f44200 */
[----:B------:R-:W-:Y:S01]  /*1e50*/  FSEL R11, R11, RZ, P3 ;  /* 0x000000ff0b0b7208 */ /* 0x000fe20001800000 */
[----:B------:R-:W-:Y:S01]  /*1e60*/  FMUL R4, R3, R3 ;  /* 0x0000000303047220 */ /* 0x000fe20000400000 */
[----:B------:R-:W-:Y:S01]  /*1e70*/  FSEL R10, R10, R9, P2 ;  /* 0x000000090a0a7208 */ /* 0x000fe20001000000 */
[----:B-----5:R-:W-:Y:S02]  /*1e80*/  FADD R0, R0, R5 ;  /* 0x0000000500007221 */ /* 0x020fe40000000000 */
[----:B------:R-:W-:Y:S01]  /*1e90*/  FMUL R4, R13, R4 ;  /* 0x000000040d047220 */ /* 0x000fe20000400000 */
[----:B------:R-:W-:Y:S01]  /*1ea0*/  FFMA R3, R3, R11, R6 ;  /* 0x0000000b03037223 */ /* 0x000fe20000000006 */
[----:B------:R-:W-:Y:S01]  /*1eb0*/  @!P4 FMUL R10, R10, 16777216 ;  /* 0x4b8000000a0ac820 */ /* 0x000fe20000400000 */
[----:B-1----:R-:W-:Y:S01]  /*1ec0*/  FADD R19, -R12, R19 ;  /* 0x000000130c137221 */ /* 0x002fe20000000100 */
[----:B------:R-:W-:Y:S01]  /*1ed0*/  FFMA R0, R11, R4, R0 ;  /* 0x000000040b007223 */ /* 0x000fe20000000000 */
[----:B------:R-:W0:Y:S01]  /*1ee0*/  SHFL.BFLY PT, R6, R9, 0x1, 0x1f ;  /* 0x0c201f0009067f89 */ /* 0x000e2200000e0000 */
[----:B------:R-:W-:Y:S01]  /*1ef0*/  @P2 FMUL R15, R15, 0.25 ;  /* 0x3e8000000f0f2820 */ /* 0x000fe20000400000 */
[-C--:B------:R-:W-:Y:S01]  /*1f00*/  FFMA R12, R11, R19.reuse, R12 ;  /* 0x000000130b0c7223 */ /* 0x080fe2000000000c */
[----:B------:R-:W-:Y:S01]  /*1f10*/  FMUL R14, R19, R19 ;  /* 0x00000013130e7220 */ /* 0x000fe20000400000 */
[----:B------:R-:W1:Y:S01]  /*1f20*/  SHFL.BFLY PT, R4, R3, 0x2, 0x1f ;  /* 0x0c401f0003047f89 */ /* 0x000e6200000e0000 */
[----:B------:R-:W3:Y:S01]  /*1f30*/  MUFU.RCP R10, R10 ;  /* 0x0000000a000a7308 */ /* 0x000ee20000001000 */
[----:B--2---:R-:W-:Y:S01]  /*1f40*/  FADD R16, R16, R7 ;  /* 0x0000000710107221 */ /* 0x004fe20000000000 */
[----:B------:R-:W-:Y:S01]  /*1f50*/  FMUL R14, R13, R14 ;  /* 0x0000000e0d0e7220 */ /* 0x000fe20000400000 */
[----:B------:R-:W2:Y:S01]  /*1f60*/  SHFL.BFLY PT, R5, R0, 0x2, 0x1f ;  /* 0x0c401f0000057f89 */ /* 0x000ea200000e0000 */
[----:B------:R-:W-:Y:S01]  /*1f70*/  @!P4 FMUL R15, R15, 16777216 ;  /* 0x4b8000000f0fc820 */ /* 0x000fe20000400000 */
[----:B------:R-:W-:Y:S01]  /*1f80*/  FSETP.NEU.AND P2, PT, R9, RZ, PT ;  /* 0x000000ff0900720b */ /* 0x000fe20003f4d000 */
[----:B------:R-:W-:Y:S01]  /*1f90*/  FFMA R14, R11, R14, R16 ;  /* 0x0000000e0b0e7223 */ /* 0x000fe20000000010 */
[----:B------:R-:W4:Y:S04]  /*1fa0*/  SHFL.BFLY PT, R13, R12, 0x2, 0x1f ;  /* 0x0c401f000c0d7f89 */ /* 0x000f2800000e0000 */
[----:B------:R-:W5:Y:S01]  /*1fb0*/  SHFL.BFLY PT, R17, R14, 0x2, 0x1f ;  /* 0x0c401f000e117f89 */ /* 0x000f6200000e0000 */
[----:B---3--:R-:W-:Y:S01]  /*1fc0*/  FMUL R15, R10, R15 ;  /* 0x0000000f0a0f7220 */ /* 0x008fe20000400000 */
[----:B0-----:R-:W-:-:S04]  /*1fd0*/  FADD R11, R9, R6 ;  /* 0x00000006090b7221 */ /* 0x001fc80000000000 */
[----:B------:R-:W-:Y:S01]  /*1fe0*/  FSEL R15, R15, RZ, P2 ;  /* 0x000000ff0f0f7208 */ /* 0x000fe20001000000 */
[----:B-1----:R-:W-:Y:S01]  /*1ff0*/  FADD R4, -R3, R4 ;  /* 0x0000000403047221 */ /* 0x002fe20000000100 */
[C---:B------:R-:W-:Y:S02]  /*2000*/  FSETP.GEU.AND P3, PT, |R11|.reuse, 1.175494350822287508e-38, PT ;  /* 0x008000000b00780b */ /* 0x040fe40003f6e200 */
[C---:B------:R-:W-:Y:S01]  /*2010*/  FSETP.GT.AND P2, PT, |R11|.reuse, 8.50705917302346158658e+37, PT ;  /* 0x7e8000000b00780b */ /* 0x040fe20003f44200 */
[C---:B------:R-:W-:Y:S01]  /*2020*/  FMUL R7, R4.reuse, R4 ;  /* 0x0000000404077220 */ /* 0x040fe20000400000 */
[----:B------:R-:W-:Y:S01]  /*2030*/  FFMA R3, R4, R15, R3 ;  /* 0x0000000f04037223 */ /* 0x000fe20000000003 */
[----:B--2---:R-:W-:Y:S01]  /*2040*/  FADD R0, R0, R5 ;  /* 0x0000000500007221 */ /* 0x004fe20000000000 */
[----:B------:R-:W-:Y:S01]  /*2050*/  FMUL R4, R11, 0.25 ;  /* 0x3e8000000b047820 */ /* 0x000fe20000400000 */
[----:B----4-:R-:W-:Y:S01]  /*2060*/  FADD R13, -R12, R13 ;  /* 0x0000000d0c0d7221 */ /* 0x010fe20000000100 */
[----:B------:R-:W-:-:S03]  /*2070*/  FMUL R7, R8, R7 ;  /* 0x0000000708077220 */ /* 0x000fc60000400000 */
[-C--:B------:R-:W-:Y:S01]  /*2080*/  FMUL R5, R13, R13.reuse ;  /* 0x0000000d0d057220 */ /* 0x080fe20000400000 */
[C---:B------:R-:W-:Y:S01]  /*2090*/  FFMA R13, R15.reuse, R13, R12 ;  /* 0x0000000d0f0d7223 */ /* 0x040fe2000000000c */
[----:B------:R-:W-:Y:S01]  /*20a0*/  FFMA R0, R15, R7, R0 ;  /* 0x000000070f007223 */ /* 0x000fe20000000000 */
[----:B------:R-:W-:Y:S01]  /*20b0*/  FSEL R7, R4, R11, P2 ;  /* 0x0000000b04077208 */ /* 0x000fe20001000000 */
[----:B------:R-:W-:Y:S01]  /*20c0*/  FMUL R8, R8, R5 ;  /* 0x0000000508087220 */ /* 0x000fe20000400000 */
[----:B-----5:R-:W-:Y:S01]  /*20d0*/  FADD R14, R14, R17 ;  /* 0x000000110e0e7221 */ /* 0x020fe20000000000 */
[----:B------:R-:W0:Y:S01]  /*20e0*/  SHFL.BFLY PT, R4, R3, 0x1, 0x1f ;  /* 0x0c201f0003047f89 */ /* 0x000e2200000e0000 */
[----:B------:R-:W-:Y:S01]  /*20f0*/  @P2 FMUL R6, R6, 0.25 ;  /* 0x3e80000006062820 */ /* 0x000fe20000400000 */
[----:B------:R-:W-:Y:S01]  /*2100*/  @!P3 FMUL R7, R7, 16777216 ;  /* 0x4b8000000707b820 */ /* 0x000fe20000400000 */
[----:B------:R-:W-:Y:S01]  /*2110*/  FFMA R8, R15, R8, R14 ;  /* 0x000000080f087223 */ /* 0x000fe2000000000e */
[----:B------:R-:W1:Y:S01]  /*2120*/  SHFL.BFLY PT, R10, R13, 0x1, 0x1f ;  /* 0x0c201f000d0a7f89 */ /* 0x000e6200000e0000 */
[----:B------:R-:W-:Y:S01]  /*2130*/  @!P3 FMUL R6, R6, 16777216 ;  /* 0x4b8000000606b820 */ /* 0x000fe20000400000 */
[----:B------:R-:W-:Y:S01]  /*2140*/  FSETP.NEU.AND P2, PT, R11, RZ, PT ;  /* 0x000000ff0b00720b */ /* 0x000fe20003f4d000 */
[----:B------:R-:W-:Y:S01]  /*2150*/  CS2R R16, SRZ ;  /* 0x0000000000107805 */ /* 0x000fe2000001ff00 */
[----:B------:R-:W2:Y:S01]  /*2160*/  SHFL.BFLY PT, R5, R0, 0x1, 0x1f ;  /* 0x0c201f0000057f89 */ /* 0x000ea200000e0000 */
[----:B------:R-:W3:Y:S01]  /*2170*/  MUFU.RCP R7, R7 ;  /* 0x0000000700077308 */ /* 0x000ee20000001000 */
[----:B------:R-:W-:-:S02]  /*2180*/  SHF.R.U32.HI R14, RZ, 0x3, R77 ;  /* 0x00000003ff0e7819 */ /* 0x000fc4000001164d */
[----:B------:R-:W4:Y:S01]  /*2190*/  SHFL.BFLY PT, R15, R8, 0x1, 0x1f ;  /* 0x0c201f00080f7f89 */ /* 0x000f2200000e0000 */
[----:B0-----:R-:W-:Y:S01]  /*21a0*/  FADD R4, -R3, R4 ;  /* 0x0000000403047221 */ /* 0x001fe20000000100 */
[----:B---3--:R-:W-:Y:S01]  /*21b0*/  FMUL R6, R7, R6 ;  /* 0x0000000607067220 */ /* 0x008fe20000400000 */
[----:B-1----:R-:W-:-:S04]  /*21c0*/  FADD R10, -R13, R10 ;  /* 0x0000000a0d0a7221 */ /* 0x002fc80000000100 */
[----:B------:R-:W-:Y:S01]  /*21d0*/  FSEL R6, R6, RZ, P2 ;  /* 0x000000ff06067208 */ /* 0x000fe20001000000 */
[----:B--2---:R-:W-:Y:S01]  /*21e0*/  FADD R5, R0, R5 ;  /* 0x0000000500057221 */ /* 0x004fe20000000000 */
[----:B------:R-:W-:Y:S01]  /*21f0*/  FMUL R0, R4, R4 ;  /* 0x0000000404007220 */ /* 0x000fe20000400000 */
[----:B------:R-:W-:Y:S02]  /*2200*/  FMUL R12, R10, R10 ;  /* 0x0000000a0a0c7220 */ /* 0x000fe40000400000 */
[----:B------:R-:W-:Y:S01]  /*2210*/  FFMA R3, R4, R6, R3 ;  /* 0x0000000604037223 */ /* 0x000fe20000000003 */
[----:B----4-:R-:W-:Y:S01]  /*2220*/  FADD R15, R8, R15 ;  /* 0x0000000f080f7221 */ /* 0x010fe20000000000 */
[C---:B------:R-:W-:Y:S01]  /*2230*/  FMUL R7, R9.reuse, R0 ;  /* 0x0000000009077220 */ /* 0x040fe20000400000 */
[----:B------:R-:W-:Y:S01]  /*2240*/  FMUL R12, R9, R12 ;  /* 0x0000000c090c7220 */ /* 0x000fe20000400000 */
[----:B------:R-:W-:Y:S01]  /*2250*/  LOP3.LUT R0, R14, 0x1c, RZ, 0xc0, !PT ;  /* 0x0000001c0e007812 */ /* 0x000fe200078ec0ff */
[C---:B------:R-:W-:Y:S01]  /*2260*/  FFMA R13, R6.reuse, R10, R13 ;  /* 0x0000000a060d7223 */ /* 0x040fe2000000000d */
[C---:B------:R-:W-:Y:S01]  /*2270*/  FFMA R5, R6.reuse, R7, R5 ;  /* 0x0000000706057223 */ /* 0x040fe20000000005 */
[----:B------:R-:W-:-:S02]  /*2280*/  FFMA R15, R6, R12, R15 ;  /* 0x0000000c060f7223 */ /* 0x000fc4000000000f */
[----:B------:R-:W-:Y:S04]  /*2290*/  @!P6 STS [R0+0x80], R11 ;  /* 0x0000800b0000e388 */ /* 0x000fe80000000800 */
[----:B------:R-:W-:Y:S04]  /*22a0*/  @!P6 STS [R0+0xa0], R11 ;  /* 0x0000a00b0000e388 */ /* 0x000fe80000000800 */
[----:B------:R-:W-:Y:S04]  /*22b0*/  @!P6 STS [R0], R3 ;  /* 0x000000030000e388 */ /* 0x000fe80000000800 */
[----:B------:R-:W-:Y:S04]  /*22c0*/  @!P6 STS [R0+0x40], R5 ;  /* 0x000040050000e388 */ /* 0x000fe80000000800 */
[----:B------:R-:W-:Y:S04]  /*22d0*/  @!P6 STS [R0+0x20], R13 ;  /* 0x0000200d0000e388 */ /* 0x000fe80000000800 */
[----:B------:R0:W-:Y:S04]  /*22e0*/  @!P6 STS [R0+0x60], R15 ;  /* 0x0000600f0000e388 */ /* 0x0001e80000000800 */
[----:B------:R-:W-:Y:S01]  /*22f0*/  BAR.SYNC.DEFER_BLOCKING 0x0 ;  /* 0x0000000000007b1d */ /* 0x000fe20000010000 */
[----:B------:R-:W-:Y:S01]  /*2300*/  CS2R R18, SRZ ;  /* 0x0000000000127805 */ /* 0x000fe2000001ff00 */
[----:B0-----:R-:W-:-:S04]  /*2310*/  CS2R R14, SRZ ;  /* 0x00000000000e7805 */ /* 0x001fc8000001ff00 */
[----:B------:R-:W0:Y:S04]  /*2320*/  @!P5 LDS R29, [R77.X4+0x80] ;  /* 0x000080004d1dd984 */ /* 0x000e280000004800 */
[----:B------:R-:W-:Y:S04]  /*2330*/  @!P5 LDS R28, [R77.X4] ;  /* 0x000000004d1cd984 */ /* 0x000fe80000004800 */
[----:B------:R-:W1:Y:S04]  /*2340*/  @!P5 LDS R30, [R77.X4+0x40] ;  /* 0x000040004d1ed984 */ /* 0x000e680000004800 */
[----:B0-----:R-:W0:Y:S04]  /*2350*/  SHFL.BFLY PT, R4, R29, 0x4, 0x1f ;  /* 0x0c801f001d047f89 */ /* 0x001e2800000e0000 */
[----:B-1----:R-:W1:Y:S01]  /*2360*/  SHFL.BFLY PT, R5, R30, 0x4, 0x1f ;  /* 0x0c801f001e057f89 */ /* 0x002e6200000e0000 */
[----:B0-----:R-:W-:-:S04]  /*2370*/  FADD R6, R29, R4 ;  /* 0x000000041d067221 */ /* 0x001fc80000000000 */
[C---:B------:R-:W-:Y:S01]  /*2380*/  FMUL R3, R6.reuse, 0.25 ;  /* 0x3e80000006037820 */ /* 0x040fe20000400000 */
[C---:B------:R-:W-:Y:S01]  /*2390*/  FSETP.GEU.AND P3, PT, |R6|.reuse, 1.175494350822287508e-38, PT ;  /* 0x008000000600780b */ /* 0x040fe20003f6e200 */
[----:B------:R-:W0:Y:S01]  /*23a0*/  SHFL.BFLY PT, R9, R6, 0x2, 0x1f ;  /* 0x0c401f0006097f89 */ /* 0x000e2200000e0000 */
[----:B------:R-:W-:Y:S01]  /*23b0*/  FSETP.GT.AND P2, PT, |R6|, 8.50705917302346158658e+37, PT ;  /* 0x7e8000000600780b */ /* 0x000fe20003f44200 */
[----:B-1----:R-:W-:-:S03]  /*23c0*/  FADD R5, R30, R5 ;  /* 0x000000051e057221 */ /* 0x002fc60000000000 */
[----:B------:R-:W-:Y:S02]  /*23d0*/  FSEL R7, R3, R6, P2 ;  /* 0x0000000603077208 */ /* 0x000fe40001000000 */
[----:B------:R-:W1:Y:S05]  /*23e0*/  SHFL.BFLY PT, R3, R28, 0x4, 0x1f ;  /* 0x0c801f001c037f89 */ /* 0x000e6a00000e0000 */
[----:B------:R-:W-:Y:S02]  /*23f0*/  @!P3 FMUL R7, R7, 16777216 ;  /* 0x4b8000000707b820 */ /* 0x000fe40000400000 */
[----:B------:R-:W-:-:S04]  /*2400*/  @P2 FMUL R4, R4, 0.25 ;  /* 0x3e80000004042820 */ /* 0x000fc80000400000 */
[----:B------:R-:W2:Y:S01]  /*2410*/  MUFU.RCP R7, R7 ;  /* 0x0000000700077308 */ /* 0x000ea20000001000 */
[----:B------:R-:W-:Y:S01]  /*2420*/  @!P3 FMUL R4, R4, 16777216 ;  /* 0x4b8000000404b820 */ /* 0x000fe20000400000 */
[C---:B------:R-:W-:Y:S01]  /*2430*/  FSETP.NEU.AND P3, PT, R6.reuse, RZ, PT ;  /* 0x000000ff0600720b */ /* 0x040fe20003f6d000 */
[----:B0-----:R-:W-:-:S04]  /*2440*/  FADD R10, R6, R9 ;  /* 0x00000009060a7221 */ /* 0x001fc80000000000 */
[C---:B------:R-:W-:Y:S01]  /*2450*/  FMUL R11, R10.reuse, 0.25 ;  /* 0x3e8000000a0b7820 */ /* 0x040fe20000400000 */
[C---:B------:R-:W-:Y:S01]  /*2460*/  FSETP.GEU.AND P4, PT, |R10|.reuse, 1.175494350822287508e-38, PT ;  /* 0x008000000a00780b */ /* 0x040fe20003f8e200 */
[----:B------:R-:W0:Y:S01]  /*2470*/  SHFL.BFLY PT, R13, R10, 0x1, 0x1f ;  /* 0x0c201f000a0d7f89 */ /* 0x000e2200000e0000 */
[----:B------:R-:W-:Y:S01]  /*2480*/  FSETP.GT.AND P2, PT, |R10|, 8.50705917302346158658e+37, PT ;  /* 0x7e8000000a00780b */ /* 0x000fe20003f44200 */
[----:B-1----:R-:W-:Y:S01]  /*2490*/  FADD R3, -R28, R3 ;  /* 0x000000031c037221 */ /* 0x002fe20000000100 */
[----:B--2---:R-:W-:Y:S02]  /*24a0*/  FMUL R4, R7, R4 ;  /* 0x0000000407047220 */ /* 0x004fe40000400000 */
[----:B------:R-:W-:Y:S01]  /*24b0*/  FSEL R11, R11, R10, P2 ;  /* 0x0000000a0b0b7208 */ /* 0x000fe20001000000 */
[----:B------:R-:W-:Y:S02]  /*24c0*/  FMUL R8, R3, R3 ;  /* 0x0000000303087220 */ /* 0x000fe40000400000 */
[----:B------:R-:W-:-:S02]  /*24d0*/  FSEL R4, R4, RZ, P3 ;  /* 0x000000ff04047208 */ /* 0x000fc40001800000 */
[----:B------:R-:W-:Y:S02]  /*24e0*/  FMUL R8, R29, R8 ;  /* 0x000000081d087220 */ /* 0x000fe40000400000 */
[----:B------:R-:W-:Y:S01]  /*24f0*/  @!P4 FMUL R11, R11, 16777216 ;  /* 0x4b8000000b0bc820 */ /* 0x000fe20000400000 */
[----:B------:R-:W-:Y:S01]  /*2500*/  FFMA R28, R3, R4, R28 ;  /* 0x00000004031c7223 */ /* 0x000fe2000000001c */
[----:B------:R-:W-:Y:S02]  /*2510*/  FFMA R5, R4, R8, R5 ;  /* 0x0000000804057223 */ /* 0x000fe40000000005 */
[----:B------:R-:W1:Y:S01]  /*2520*/  MUFU.RCP R12, R11 ;  /* 0x0000000b000c7308 */ /* 0x000e620000001000 */
[----:B------:R-:W-:Y:S01]  /*2530*/  @P2 FMUL R9, R9, 0.25 ;  /* 0x3e80000009092820 */ /* 0x000fe20000400000 */
[----:B------:R-:W-:Y:S01]  /*2540*/  FSETP.NEU.AND P2, PT, R10, RZ, PT ;  /* 0x000000ff0a00720b */ /* 0x000fe20003f4d000 */
[----:B------:R-:W2:Y:S02]  /*2550*/  SHFL.BFLY PT, R3, R28, 0x2, 0x1f ;  /* 0x0c401f001c037f89 */ /* 0x000ea400000e0000 */
[----:B------:R-:W-:-:S02]  /*2560*/  @!P4 FMUL R9, R9, 16777216 ;  /* 0x4b8000000909c820 */ /* 0x000fc40000400000 */
[----:B------:R-:W3:Y:S01]  /*2570*/  SHFL.BFLY PT, R4, R5, 0x2, 0x1f ;  /* 0x0c401f0005047f89 */ /* 0x000ee200000e0000 */
[----:B0-----:R-:W-:-:S04]  /*2580*/  FADD R8, R10, R13 ;  /* 0x0000000d0a087221 */ /* 0x001fc80000000000 */
[C---:B------:R-:W-:Y:S01]  /*2590*/  FMUL R7, R8.reuse, 0.25 ;  /* 0x3e80000008077820 */ /* 0x040fe20000400000 */
[C---:B------:R-:W-:Y:S02]  /*25a0*/  FSETP.GEU.AND P3, PT, |R8|.reuse, 1.175494350822287508e-38, PT ;  /* 0x008000000800780b */ /* 0x040fe40003f6e200 */
[----:B------:R-:W-:Y:S01]  /*25b0*/  FSETP.GT.AND P4, PT, |R8|, 8.50705917302346158658e+37, PT ;  /* 0x7e8000000800780b */ /* 0x000fe20003f84200 */
[----:B-1----:R-:W-:-:S05]  /*25c0*/  FMUL R12, R12, R9 ;  /* 0x000000090c0c7220 */ /* 0x002fca0000400000 */
[----:B------:R-:W-:Y:S02]  /*25d0*/  FSEL R12, R12, RZ, P2 ;  /* 0x000000ff0c0c7208 */ /* 0x000fe40001000000 */
[----:B------:R-:W-:Y:S01]  /*25e0*/  LOP3.LUT P2, RZ, R77, 0x7, RZ, 0xc0, !PT ;  /* 0x000000074dff7812 */ /* 0x000fe2000784c0ff */
[----:B--2---:R-:W-:-:S04]  /*25f0*/  FADD R3, -R28, R3 ;  /* 0x000000031c037221 */ /* 0x004fc80000000100 */
[----:B------:R-:W-:Y:S01]  /*2600*/  @P4 FMUL R13, R13, 0.25 ;  /* 0x3e8000000d0d4820 */ /* 0x000fe20000400000 */
[----:B------:R-:W-:Y:S01]  /*2610*/  ISETP.LT.AND P5, PT, R77, 0x10, !P2 ;  /* 0x000000104d00780c */ /* 0x000fe200057a1270 */
[C---:B------:R-:W-:Y:S01]  /*2620*/  FFMA R28, R3.reuse, R12, R28 ;  /* 0x0000000c031c7223 */ /* 0x040fe2000000001c */
[----:B------:R-:W-:Y:S01]  /*2630*/  FMUL R3, R3, R3 ;  /* 0x0000000303037220 */ /* 0x000fe20000400000 */
[----:B---3--:R-:W-:Y:S01]  /*2640*/  FADD R5, R5, R4 ;  /* 0x0000000405057221 */ /* 0x008fe20000000000 */
[----:B------:R-:W-:Y:S01]  /*2650*/  @!P3 FMUL R13, R13, 16777216 ;  /* 0x4b8000000d0db820 */ /* 0x000fe20000400000 */
[----:B------:R-:W-:Y:S01]  /*2660*/  FSETP.NEU.AND P2, PT, R8, RZ, PT ;  /* 0x000000ff0800720b */ /* 0x000fe20003f4d000 */
[----:B------:R-:W-:Y:S01]  /*2670*/  FMUL R3, R6, R3 ;  /* 0x0000000306037220 */ /* 0x000fe20000400000 */
[----:B------:R-:W-:Y:S02]  /*2680*/  FSEL R6, R7, R8, P4 ;  /* 0x0000000807067208 */ /* 0x000fe40002000000 */
[----:B------:R-:W0:Y:S01]  /*2690*/  SHFL.BFLY PT, R7, R28, 0x1, 0x1f ;  /* 0x0c201f001c077f89 */ /* 0x000e2200000e0000 */
[----:B------:R-:W-:Y:S01]  /*26a0*/  FFMA R3, R12, R3, R5 ;  /* 0x000000030c037223 */ /* 0x000fe20000000005 */
[----:B------:R-:W-:Y:S01]  /*26b0*/  IMAD.MOV.U32 R92, RZ, RZ, 0x4 ;  /* 0x00000004ff5c7424 */ /* 0x000fe200078e00ff */
[----:B------:R-:W-:Y:S01]  /*26c0*/  @!P3 FMUL R6, R6, 16777216 ;  /* 0x4b8000000606b820 */ /* 0x000fe20000400000 */
[----:B------:R-:W-:Y:S01]  /*26d0*/  @P5 STS [R77.X4+0x80], R8 ;  /* 0x000080084d005388 */ /* 0x000fe20000004800 */
[----:B------:R-:W-:Y:S01]  /*26e0*/  CS2R R56, SRZ ;  /* 0x0000000000387805 */ /* 0x000fe2000001ff00 */
[----:B------:R-:W-:Y:S01]  /*26f0*/  CS2R R58, SRZ ;  /* 0x00000000003a7805 */ /* 0x000fe2000001ff00 */
[----:B------:R-:W-:Y:S01]  /*2700*/  CS2R R52, SRZ ;  /* 0x0000000000347805 */ /* 0x000fe2000001ff00 */
[----:B------:R-:W1:Y:S01]  /*2710*/  SHFL.BFLY PT, R4, R3, 0x1, 0x1f ;  /* 0x0c201f0003047f89 */ /* 0x000e6200000e0000 */
[----:B------:R-:W2:Y:S01]  /*2720*/  MUFU.RCP R6, R6 ;  /* 0x0000000600067308 */ /* 0x000ea20000001000 */
[----:B------:R-:W-:Y:S01]  /*2730*/  CS2R R54, SRZ ;  /* 0x0000000000367805 */ /* 0x000fe2000001ff00 */
[----:B------:R-:W-:Y:S01]  /*2740*/  IMAD.MOV.U32 R100, RZ, RZ, 0x39aaaaab ;  /* 0x39aaaaabff647424 */ /* 0x000fe200078e00ff */
[----:B------:R-:W-:Y:S01]  /*2750*/  P2R R86, PR, RZ, 0x20 ;  /* 0x00000020ff567803 */ /* 0x000fe20000000000 */
[----:B0-----:R-:W-:Y:S01]  /*2760*/  FADD R7, -R28, R7 ;  /* 0x000000071c077221 */ /* 0x001fe20000000100 */
[----:B--2---:R-:W-:-:S03]  /*2770*/  FMUL R13, R6, R13 ;  /* 0x0000000d060d7220 */ /* 0x004fc60000400000 */
[----:B------:R-:W-:Y:S02]  /*2780*/  FMUL R5, R7, R7 ;  /* 0x0000000707057220 */ /* 0x000fe40000400000 */
[----:B------:R-:W-:Y:S01]  /*2790*/  FSEL R13, R13, RZ, P2 ;  /* 0x000000ff0d0d7208 */ /* 0x000fe20001000000 */
[----:B-1----:R-:W-:Y:S01]  /*27a0*/  FADD R4, R3, R4 ;  /* 0x0000000403047221 */ /* 0x002fe20000000000 */
[----:B------:R-:W-:-:S03]  /*27b0*/  FMUL R5, R10, R5 ;  /* 0x000000050a057220 */ /* 0x000fc60000400000 */
[----:B------:R-:W-:Y:S01]  /*27c0*/  FFMA R28, R7, R13, R28 ;  /* 0x0000000d071c7223 */ /* 0x000fe2000000001c */
[----:B------:R-:W-:Y:S02]  /*27d0*/  FFMA R4, R13, R5, R4 ;  /* 0x000000050d047223 */ /* 0x000fe40000000004 */
[----:B------:R-:W-:Y:S02]  /*27e0*/  CS2R R12, SRZ ;  /* 0x00000000000c7805 */ /* 0x000fe4000001ff00 */
[----:B------:R0:W-:Y:S04]  /*27f0*/  @P5 STS [R77.X4], R28 ;  /* 0x0000001c4d005388 */ /* 0x0001e80000004800 */
[----:B------:R1:W-:Y:S04]  /*2800*/  @P5 STS [R77.X4+0x40], R4 ;  /* 0x000040044d005388 */ /* 0x0003e80000004800 */
[----:B------:R-:W-:Y:S06]  /*2810*/  BAR.SYNC.DEFER_BLOCKING 0x0 ;  /* 0x0000000000007b1d */ /* 0x000fec0000010000 */
[----:B------:R2:W3:Y:S04]  /*2820*/  @P0 LDG.E.EF.128 R12, [R24.64] ;  /* 0x00000004180c0981 */ /* 0x0004e8000c0e1d00 */
[----:B------:R3:W4:Y:S01]  /*2830*/  @P0 LDG.E.EF.128 R16, [R26.64] ;  /* 0x000000041a100981 */ /* 0x000722000c0e1d00 */
[----:B------:R-:W-:-:S03]  /*2840*/  IMAD.SHL.U32 R3, R77, 0x8, RZ ;  /* 0x000000084d037824 */ /* 0x000fc600078e00ff */
[----:B------:R4:W5:Y:S02]  /*2850*/  @P0 LDG.E.EF.128 R56, [R22.64] ;  /* 0x0000000416380981 */ /* 0x000964000c0e1d00 */
[----:B------:R-:W-:Y:S02]  /*2860*/  LOP3.LUT R3, R3, 0x7f8, RZ, 0xc0, !PT ;  /* 0x000007f803037812 */ /* 0x000fe400078ec0ff */
[----:B------:R3:W5:Y:S03]  /*2870*/  @P0 LDG.E.EF.128 R52, [R20.64] ;  /* 0x0000000414340981 */ /* 0x000766000c0e1d00 */
[C---:B0-----:R-:W-:Y:S01]  /*2880*/  IMAD.WIDE.U32 R28, R3.reuse, R80, c[0x0][0x170] ;  /* 0x00005c00031c7625 */ /* 0x041fe200078e0050 */
[----:B--2---:R-:W0:Y:S04]  /*2890*/  LDS R25, [0x40] ;  /* 0x00004000ff197984 */ /* 0x004e280000000800 */
[----:B-1----:R1:W2:Y:S01]  /*28a0*/  LDG.E.EL.128 R4, [R28.64+0x1800] ;  /* 0x001800041c047981 */ /* 0x0022a2000c2e1d00 */
[----:B------:R-:W-:-:S03]  /*28b0*/  IMAD.WIDE.U32 R92, R3, R92, c[0x0][0x168] ;  /* 0x00005a00035c7625 */ /* 0x000fc600078e005c */
[----:B------:R1:W2:Y:S04]  /*28c0*/  LDG.E.EL.128 R8, [R28.64] ;  /* 0x000000041c087981 */ /* 0x0002a8000c2e1d00 */
[----:B------:R-:W2:Y:S04]  /*28d0*/  LDG.E.EL.128 R44, [R92.64+0x3000] ;  /* 0x003000045c2c7981 */ /* 0x000ea8000c2e1d00 */
[----:B------:R-:W2:Y:S04]  /*28e0*/  LDG.E.EL.128 R48, [R92.64] ;  /* 0x000000045c307981 */ /* 0x000ea8000c2e1d00 */
[----:B------:R-:W1:Y:S01]  /*28f0*/  LDS R24, [RZ] ;  /* 0x00000000ff187984 */ /* 0x000e620000000800 */
[----:B------:R-:W-:-:S03]  /*2900*/  LOP3.LUT R82, R3, 0x800, RZ, 0xfc, !PT ;  /* 0x0000080003527812 */ /* 0x000fc600078efcff */
[----:B------:R-:W-:Y:S01]  /*2910*/  LDS R101, [0x60] ;  /* 0x00006000ff657984 */ /* 0x000fe20000000800 */
[----:B------:R-:W-:-:S03]  /*2920*/  ISETP.GE.U32.AND P4, PT, R82, 0xc00, PT ;  /* 0x00000c005200780c */ /* 0x000fc60003f86070 */
[----:B------:R-:W-:Y:S01]  /*2930*/  LDS R98, [0x20] ;  /* 0x00002000ff627984 */ /* 0x000fe20000000800 */
[----:B0-----:R-:W-:-:S06]  /*2940*/  FFMA R25, R25, R100, 9.9999999747524270788e-07 ;  /* 0x358637bd19197423 */ /* 0x001fcc0000000064 */
[----:B------:R-:W0:Y:S01]  /*2950*/  MUFU.RSQ R25, R25 ;  /* 0x0000001900197308 */ /* 0x000e220000001400 */
[----:B---3--:R-:W-:Y:S02]  /*2960*/  PRMT R27, R15, 0x7632, R27 ;  /* 0x000076320f1b7816 */ /* 0x008fe4000000001b */
[----:B------:R-:W-:Y:S02]  /*2970*/  PRMT R33, R13, 0x7632, R33 ;  /* 0x000076320d217816 */ /* 0x000fe40000000021 */
[----:B------:R-:W-:Y:S02]  /*2980*/  PRMT R32, R14, 0x7632, R32 ;  /* 0x000076320e207816 */ /* 0x000fe40000000020 */
[----:B----4-:R-:W-:Y:S02]  /*2990*/  PRMT R22, R19, 0x7632, R22 ;  /* 0x0000763213167816 */ /* 0x010fe40000000016 */
[----:B------:R-:W-:Y:S02]  /*29a0*/  PRMT R20, R18, 0x7632, R20 ;  /* 0x0000763212147816 */ /* 0x000fe40000000014 */
[----:B------:R-:W-:-:S02]  /*29b0*/  PRMT R26, R17, 0x7632, R26 ;  /* 0x00007632111a7816 */ /* 0x000fc4000000001a */
[----:B------:R-:W-:Y:S02]  /*29c0*/  PRMT R30, R16, 0x7632, R30 ;  /* 0x00007632101e7816 */ /* 0x000fe4000000001e */
[----:B------:R-:W-:Y:S01]  /*29d0*/  PRMT R34, R12, 0x7632, R34 ;  /* 0x000076320c227816 */ /* 0x000fe20000000022 */
[----:B------:R-:W-:Y:S02]  /*29e0*/  IMAD.U32 R41, R27, 0x10000, RZ ;  /* 0x000100001b297824 */ /* 0x000fe400078e00ff */
[----:B------:R-:W-:Y:S02]  /*29f0*/  IMAD.U32 R65, R33, 0x10000, RZ ;  /* 0x0001000021417824 */ /* 0x000fe400078e00ff */
[----:B------:R-:W-:Y:S02]  /*2a00*/  IMAD.U32 R43, R15, 0x10000, RZ ;  /* 0x000100000f2b7824 */ /* 0x000fe400078e00ff */
[----:B------:R-:W-:Y:S02]  /*2a10*/  IMAD.U32 R63, R14, 0x10000, RZ ;  /* 0x000100000e3f7824 */ /* 0x000fe400078e00ff */
[----:B------:R-:W-:-:S02]  /*2a20*/  IMAD.U32 R67, R13, 0x10000, RZ ;  /* 0x000100000d437824 */ /* 0x000fc400078e00ff */
[----:B------:R-:W-:Y:S02]  /*2a30*/  IMAD.U32 R71, R12, 0x10000, RZ ;  /* 0x000100000c477824 */ /* 0x000fe400078e00ff */
        /* <DEDUP_REMOVED lines=9> */
[----:B------:R-:W-:Y:S01]  /*2ad0*/  IMAD.U32 R69, R34, 0x10000, RZ ;  /* 0x0001000022457824 */ /* 0x000fe200078e00ff */
[----:B------:R-:W-:Y:S01]  /*2ae0*/  CS2R R12, SRZ ;  /* 0x00000000000c7805 */ /* 0x000fe2000001ff00 */
[----:B------:R-:W-:Y:S01]  /*2af0*/  CS2R R14, SRZ ;  /* 0x00000000000e7805 */ /* 0x000fe2000001ff00 */
[----:B------:R-:W-:Y:S01]  /*2b00*/  CS2R R16, SRZ ;  /* 0x0000000000107805 */ /* 0x000fe2000001ff00 */
[----:B------:R-:W-:Y:S01]  /*2b10*/  CS2R R18, SRZ ;  /* 0x0000000000127805 */ /* 0x000fe2000001ff00 */
[C---:B-1----:R-:W-:Y:S01]  /*2b20*/  FADD R74, -R24.reuse, R23 ;  /* 0x00000017184a7221 */ /* 0x042fe20000000100 */
[C---:B------:R-:W-:Y:S01]  /*2b30*/  FADD R72, -R24.reuse, R31 ;  /* 0x0000001f18487221 */ /* 0x040fe20000000100 */
        /* <DEDUP_REMOVED lines=13> */
[----:B------:R-:W-:Y:S01]  /*2c10*/  FADD R24, -R24, R69 ;  /* 0x0000004518187221 */ /* 0x000fe20000000100 */
[----:B------:R1:W3:Y:S01]  /*2c20*/  @!P4 LDG.E.EL.128 R12, [R28.64+0x2800] ;  /* 0x002800041c0cc981 */ /* 0x0002e2000c2e1d00 */
[C---:B0-----:R-:W-:Y:S01]  /*2c30*/  FMUL R60, R25.reuse, R60 ;  /* 0x0000003c193c7220 */ /* 0x041fe20000400000 */
[C---:B------:R-:W-:Y:S01]  /*2c40*/  FMUL R62, R25.reuse, R62 ;  /* 0x0000003e193e7220 */ /* 0x040fe20000400000 */
[C---:B------:R-:W-:Y:S01]  /*2c50*/  FMUL R64, R25.reuse, R64 ;  /* 0x0000004019407220 */ /* 0x040fe20000400000 */
[----:B------:R1:W4:Y:S01]  /*2c60*/  @!P4 LDG.E.EL.128 R16, [R28.64+0x1000] ;  /* 0x001000041c10c981 */ /* 0x000322000c2e1d00 */
[C---:B------:R-:W-:Y:S01]  /*2c70*/  FMUL R66, R25.reuse, R66 ;  /* 0x0000004219427220 */ /* 0x040fe20000400000 */
        /* <DEDUP_REMOVED lines=11> */
[----:B------:R-:W-:Y:S01]  /*2d30*/  FMUL R75, R25, R20 ;  /* 0x00000014194b7220 */ /* 0x000fe20000400000 */
[----:B------:R-:W-:Y:S01]  /*2d40*/  CS2R R22, SRZ ;  /* 0x0000000000167805 */ /* 0x000fe2000001ff00 */
[----:B------:R-:W-:Y:S01]  /*2d50*/  CS2R R20, SRZ ;  /* 0x0000000000147805 */ /* 0x000fe2000001ff00 */
[----:B------:R-:W-:Y:S01]  /*2d60*/  CS2R R24, SRZ ;  /* 0x0000000000187805 */ /* 0x000fe2000001ff00 */
[----:B------:R-:W-:Y:S01]  /*2d70*/  CS2R R26, SRZ ;  /* 0x00000000001a7805 */ /* 0x000fe2000001ff00 */
[----:B-1----:R-:W-:Y:S01]  /*2d80*/  CS2R R28, SRZ ;  /* 0x00000000001c7805 */ /* 0x002fe2000001ff00 */
[----:B------:R-:W-:Y:S01]  /*2d90*/  CS2R R30, SRZ ;  /* 0x00000000001e7805 */ /* 0x000fe2000001ff00 */
[----:B------:R-:W-:Y:S01]  /*2da0*/  CS2R R32, SRZ ;  /* 0x0000000000207805 */ /* 0x000fe2000001ff00 */
[----:B------:R-:W-:Y:S01]  /*2db0*/  CS2R R34, SRZ ;  /* 0x0000000000227805 */ /* 0x000fe2000001ff00 */
[----:B------:R0:W3:Y:S04]  /*2dc0*/  @!P4 LDG.E.EL.128 R20, [R92.64+0x5000] ;  /* 0x005000045c14c981 */ /* 0x0000e8000c2e1d00 */
[----:B------:R0:W3:Y:S04]  /*2dd0*/  @!P4 LDG.E.EL.128 R24, [R92.64+0x5010] ;  /* 0x005010045c18c981 */ /* 0x0000e8000c2e1d00 */
[----:B------:R0:W3:Y:S04]  /*2de0*/  @!P4 LDG.E.EL.128 R28, [R92.64+0x2000] ;  /* 0x002000045c1cc981 */ /* 0x0000e8000c2e1d00 */
[----:B------:R0:W3:Y:S04]  /*2df0*/  @!P4 LDG.E.EL.128 R32, [R92.64+0x2010] ;  /* 0x002010045c20c981 */ /* 0x0000e8000c2e1d00 */
[----:B------:R0:W3:Y:S04]  /*2e00*/  LDG.E.EL.128 R36, [R92.64+0x3010] ;  /* 0x003010045c247981 */ /* 0x0000e8000c2e1d00 */
[----:B------:R0:W3:Y:S04]  /*2e10*/  LDG.E.EL.128 R40, [R92.64+0x10] ;  /* 0x000010045c287981 */ /* 0x0000e8000c2e1d00 */
[----:B------:R-:W-:Y:S06]  /*2e20*/  BAR.SYNC.DEFER_BLOCKING 0x0 ;  /* 0x0000000000007b1d */ /* 0x000fec0000010000 */
[----:B------:R-:W-:Y:S04]  /*2e30*/  STS.128 [R84.X4], R60 ;  /* 0x0000003c54007388 */ /* 0x000fe80000004c00 */
[----:B------:R-:W-:Y:S04]  /*2e40*/  STS.128 [R84.X4+0x10], R64 ;  /* 0x0000104054007388 */ /* 0x000fe80000004c00 */
[----:B------:R-:W-:Y:S04]  /*2e50*/  STS.128 [R84.X4+0x20], R68 ;  /* 0x0000204454007388 */ /* 0x000fe80000004c00 */
[----:B------:R-:W-:Y:S04]  /*2e60*/  STS.128 [R84.X4+0x30], R72 ;  /* 0x0000304854007388 */ /* 0x000fe80000004c00 */
[----:B------:R-:W-:Y:S01]  /*2e70*/  BAR.SYNC.DEFER_BLOCKING 0x0 ;  /* 0x0000000000007b1d */ /* 0x000fe20000010000 */
[----:B--2---:R-:W-:-:S05]  /*2e80*/  PRMT R95, R4, 0x7632, R95 ;  /* 0x00007632045f7816 */ /* 0x004fca000000005f */
[----:B------:R-:W1:Y:S01]  /*2e90*/  LDS.128 R88, [R3.X4] ;  /* 0x0000000003587984 */ /* 0x000e620000004c00 */
[----:B------:R-:W-:Y:S01]  /*2ea0*/  PRMT R94, R8, 0x7632, R94 ;  /* 0x00007632085e7816 */ /* 0x000fe2000000005e */
[----:B------:R-:W-:Y:S02]  /*2eb0*/  IMAD.U32 R97, R4, 0x10000, RZ ;  /* 0x0001000004617824 */ /* 0x000fe400078e00ff */
[----:B------:R-:W-:Y:S02]  /*2ec0*/  IMAD.U32 R4, R95, 0x10000, RZ ;  /* 0x000100005f047824 */ /* 0x000fe400078e00ff */
[----:B------:R-:W-:Y:S01]  /*2ed0*/  IMAD.U32 R94, R94, 0x10000, RZ ;  /* 0x000100005e5e7824 */ /* 0x000fe200078e00ff */
[----:B------:R-:W-:Y:S01]  /*2ee0*/  FADD R44, R44, R97 ;  /* 0x000000612c2c7221 */ /* 0x000fe20000000000 */
[----:B------:R-:W-:Y:S01]  /*2ef0*/  IMAD.U32 R99, R8, 0x10000, RZ ;  /* 0x0001000008637824 */ /* 0x000fe200078e00ff */
[----:B------:R-:W-:Y:S01]  /*2f00*/  FADD R4, R45, R4 ;  /* 0x000000042d047221 */ /* 0x000fe20000000000 */
[----:B------:R-:W-:Y:S01]  /*2f10*/  FADD R96, R49, R94 ;  /* 0x0000005e31607221 */ /* 0x000fe20000000000 */
[----:B0-----:R-:W-:Y:S01]  /*2f20*/  FADD R92, R44, 1 ;  /* 0x3f8000002c5c7421 */ /* 0x001fe20000000000 */
[----:B------:R-:W-:Y:S01]  /*2f30*/  FADD R99, R48, R99 ;  /* 0x0000006330637221 */ /* 0x000fe20000000000 */
[----:B------:R-:W-:-:S03]  /*2f40*/  FADD R94, R4, 1 ;  /* 0x3f800000045e7421 */ /* 0x000fc60000000000 */
[----:B-1----:R-:W-:Y:S01]  /*2f50*/  FFMA R88, R88, R92, R99 ;  /* 0x0000005c58587223 */ /* 0x002fe20000000063 */
[----:B------:R-:W-:-:S04]  /*2f60*/  FFMA R95, R89, R94, R96 ;  /* 0x0000005e595f7223 */ /* 0x000fc80000000060 */
[----:B------:R-:W-:Y:S02]  /*2f70*/  FSEL R93, R88, +INF , !P1 ;  /* 0x7f800000585d7808 */ /* 0x000fe40004800000 */
[----:B------:R-:W-:-:S04]  /*2f80*/  FSEL R4, R95, +INF , !P1 ;  /* 0x7f8000005f047808 */ /* 0x000fc80004800000 */
[C---:B------:R-:W-:Y:S02]  /*2f90*/  FSETP.GEU.AND P2, PT, R93.reuse, R4, PT ;  /* 0x000000045d00720b */ /* 0x040fe40003f4e000 */
[----:B------:R-:W-:Y:S02]  /*2fa0*/  FSETP.NAN.AND P3, PT, R93, R93, PT ;  /* 0x0000005d5d00720b */ /* 0x000fe40003f68000 */
[----:B------:R-:W-:-:S09]  /*2fb0*/  FSEL R89, R88, -INF , !P1 ;  /* 0xff80000058597808 */ /* 0x000fd20004800000 */
[----:B------:R-:W-:Y:S02]  /*2fc0*/  @P2 FSEL R93, R93, R4, P3 ;  /* 0x000000045d5d2208 */ /* 0x000fe40001800000 */
[----:B------:R-:W-:-:S04]  /*2fd0*/  FSEL R4, R95, -INF , !P1 ;  /* 0xff8000005f047808 */ /* 0x000fc80004800000 */
[----:B------:R-:W-:Y:S01]  /*2fe0*/  FSETP.GT.AND P2, PT, R89, R4, PT ;  /* 0x000000045900720b */ /* 0x000fe20003f44000 */
[----:B------:R-:W-:Y:S01]  /*2ff0*/  IMAD.U32 R45, R5, 0x10000, RZ ;  /* 0x00010000052d7824 */ /* 0x000fe200078e00ff */
[----:B------:R-:W-:Y:S01]  /*3000*/  FSETP.NAN.AND P3, PT, R89, R89, PT ;  /* 0x000000595900720b */ /* 0x000fe20003f68000 */
[----:B------:R-:W-:-:S04]  /*3010*/  IMAD.U32 R97, R9, 0x10000, RZ ;  /* 0x0001000009617824 */ /* 0x000fc800078e00ff */
[----:B------:R-:W-:-:S06]  /*3020*/  FADD R97, R50, R97 ;  /* 0x0000006132617221 */ /* 0x000fcc0000000000 */
[----:B------:R-:W-:Y:S01]  /*3030*/  @!P2 FSEL R89, R89, R4, P3 ;  /* 0x000000045959a208 */ /* 0x000fe20001800000 */
[----:B------:R-:W-:-:S04]  /*3040*/  FADD R4, R46, R45 ;  /* 0x0000002d2e047221 */ /* 0x000fc80000000000 */
[----:B------:R-:W-:-:S04]  /*3050*/  FADD R4, R4, 1 ;  /* 0x3f80000004047421 */ /* 0x000fc80000000000 */
[----:B------:R-:W-:-:S05]  /*3060*/  FFMA R90, R90, R4, R97 ;  /* 0x000000045a5a7223 */ /* 0x000fca0000000061 */
[----:B------:R-:W-:-:S04]  /*3070*/  FSEL R8, R90, +INF , !P1 ;  /* 0x7f8000005a087808 */ /* 0x000fc80004800000 */
[C---:B------:R-:W-:Y:S02]  /*3080*/  FSETP.GEU.AND P2, PT, R93.reuse, R8, PT ;  /* 0x000000085d00720b */ /* 0x040fe40003f4e000 */
[----:B------:R-:W-:-:S11]  /*3090*/  FSETP.NAN.AND P3, PT, R93, R93, PT ;  /* 0x0000005d5d00720b */ /* 0x000fd60003f68000 */
[----:B------:R-:W-:Y:S02]  /*30a0*/  @P2 FSEL R93, R93, R8, P3 ;  /* 0x000000085d5d2208 */ /* 0x000fe40001800000 */
[----:B------:R-:W-:-:S04]  /*30b0*/  FSEL R8, R90, -INF , !P1 ;  /* 0xff8000005a087808 */ /* 0x000fc80004800000 */
[----:B------:R-:W-:Y:S02]  /*30c0*/  FSETP.GT.AND P2, PT, R89, R8, PT ;  /* 0x000000085900720b */ /* 0x000fe40003f44000 */
[----:B------:R-:W-:Y:S02]  /*30d0*/  PRMT R5, R5, 0x7632, R5 ;  /* 0x0000763205057816 */ /* 0x000fe40000000005 */
[----:B------:R-:W-:Y:S02]  /*30e0*/  FSETP.NAN.AND P3, PT, R89, R89, PT ;  /* 0x000000595900720b */ /* 0x000fe40003f68000 */
[----:B------:R-:W-:Y:S01]  /*30f0*/  PRMT R9, R9, 0x7632, R9 ;  /* 0x0000763209097816 */ /* 0x000fe20000000009 */
[----:B------:R-:W-:-:S04]  /*3100*/  IMAD.U32 R44, R5, 0x10000, RZ ;  /* 0x00010000052c7824 */ /* 0x000fc800078e00ff */
[----:B------:R-:W-:Y:S02]  /*3110*/  FADD R5, R47, R44 ;  /* 0x0000002c2f057221 */ /* 0x000fe40000000000 */
[----:B------:R-:W-:Y:S01]  /*3120*/  @!P2 FSEL R89, R89, R8, P3 ;  /* 0x000000085959a208 */ /* 0x000fe20001800000 */
[----:B------:R-:W-:Y:S01]  /*3130*/  IMAD.U32 R8, R9, 0x10000, RZ ;  /* 0x0001000009087824 */ /* 0x000fe200078e00ff */
[----:B------:R-:W-:-:S03]  /*3140*/  FADD R5, R5, 1 ;  /* 0x3f80000005057421 */ /* 0x000fc60000000000 */
[----:B------:R-:W-:-:S04]  /*3150*/  FADD R8, R51, R8 ;  /* 0x0000000833087221 */ /* 0x000fc80000000000 */
[----:B------:R-:W-:-:S05]  /*3160*/  FFMA R91, R91, R5, R8 ;  /* 0x000000055b5b7223 */ /* 0x000fca0000000008 */
[----:B------:R-:W-:-:S04]  /*3170*/  FSEL R44, R91, +INF , !P1 ;  /* 0x7f8000005b2c7808 */ /* 0x000fc80004800000 */
[C---:B------:R-:W-:Y:S02]  /*3180*/  FSETP.GEU.AND P2, PT, R93.reuse, R44, PT ;  /* 0x0000002c5d00720b */ /* 0x040fe40003f4e000 */
[----:B------:R-:W-:-:S11]  /*3190*/  FSETP.NAN.AND P3, PT, R93, R93, PT ;  /* 0x0000005d5d00720b */ /* 0x000fd60003f68000 */
[----:B------:R-:W-:Y:S02]  /*31a0*/  @P2 FSEL R93, R93, R44, P3 ;  /* 0x0000002c5d5d2208 */ /* 0x000fe40001800000 */
[----:B------:R-:W-:-:S04]  /*31b0*/  FSEL R44, R91, -INF , !P1 ;  /* 0xff8000005b2c7808 */ /* 0x000fc80004800000 */
[----:B------:R-:W-:Y:S01]  /*31c0*/  FSETP.GT.AND P2, PT, R89, R44, PT ;  /* 0x0000002c5900720b */ /* 0x000fe20003f44000 */
[----:B------:R-:W-:Y:S01]  /*31d0*/  FFMA R101, R101, R100, 9.9999999747524270788e-07 ;  /* 0x358637bd65657423 */ /* 0x000fe20000000064 */
[----:B------:R-:W-:Y:S01]  /*31e0*/  FSETP.NAN.AND P3, PT, R89, R89, PT ;  /* 0x000000595900720b */ /* 0x000fe20003f68000 */
[----:B-----5:R-:W-:Y:S01]  /*31f0*/  IMAD.U32 R47, R54, 0x10000, RZ ;  /* 0x00010000362f7824 */ /* 0x020fe200078e00ff */
[----:B------:R-:W-:-:S03]  /*3200*/  PRMT R45, R59, 0x7632, R45 ;  /* 0x000076323b2d7816 */ /* 0x000fc6000000002d */
[----:B------:R-:W0:Y:S01]  /*3210*/  MUFU.RSQ R101, R101 ;  /* 0x0000006500657308 */ /* 0x000e220000001400 */
[----:B------:R-:W-:Y:S02]  /*3220*/  PRMT R49, R58, 0x7632, R49 ;  /* 0x000076323a317816 */ /* 0x000fe40000000031 */
[----:B------:R-:W-:Y:S02]  /*3230*/  PRMT R50, R57, 0x7632, R50 ;  /* 0x0000763239327816 */ /* 0x000fe40000000032 */
[----:B------:R-:W-:Y:S02]  /*3240*/  PRMT R9, R55, 0x7632, R9 ;  /* 0x0000763237097816 */ /* 0x000fe40000000009 */
[----:B------:R-:W-:Y:S02]  /*3250*/  @!P2 FSEL R89, R89, R44, P3 ;  /* 0x0000002c5959a208 */ /* 0x000fe40001800000 */
[----:B------:R-:W-:Y:S02]  /*3260*/  PRMT R44, R54, 0x7632, R44 ;  /* 0x00007632362c7816 */ /* 0x000fe4000000002c */
[----:B------:R-:W-:Y:S01]  /*3270*/  PRMT R46, R53, 0x7632, R46 ;  /* 0x00007632352e7816 */ /* 0x000fe2000000002e */
[----:B------:R-:W-:Y:S01]  /*3280*/  IMAD.U32 R63, R58, 0x10000, RZ ;  /* 0x000100003a3f7824 */ /* 0x000fe200078e00ff */
[----:B------:R-:W-:Y:S01]  /*3290*/  PRMT R48, R52, 0x7632, R48 ;  /* 0x0000763234307816 */ /* 0x000fe20000000030 */
[----:B------:R-:W-:Y:S01]  /*32a0*/  IMAD.U32 R67, R57, 0x10000, RZ ;  /* 0x0001000039437824 */ /* 0x000fe200078e00ff */
[----:B------:R-:W-:Y:S01]  /*32b0*/  PRMT R58, R56, 0x7632, R58 ;  /* 0x00007632383a7816 */ /* 0x000fe2000000003a */
[----:B------:R-:W-:Y:S01]  /*32c0*/  IMAD.U32 R57, R45, 0x10000, RZ ;  /* 0x000100002d397824 */ /* 0x000fe200078e00ff */
[----:B------:R-:W-:Y:S01]  /*32d0*/  FADD R68, -R98, R47 ;  /* 0x0000002f62447221 */ /* 0x000fe20000000100 */
[----:B------:R-:W-:-:S02]  /*32e0*/  IMAD.U32 R61, R49, 0x10000, RZ ;  /* 0x00010000313d7824 */ /* 0x000fc400078e00ff */
[----:B------:R-:W-:Y:S02]  /*32f0*/  IMAD.U32 R65, R50, 0x10000, RZ ;  /* 0x0001000032417824 */ /* 0x000fe400078e00ff */
[----:B------:R-:W-:Y:S02]  /*3300*/  IMAD.U32 R9, R9, 0x10000, RZ ;  /* 0x0001000009097824 */ /* 0x000fe400078e00ff */
[----:B------:R-:W-:Y:S02]  /*3310*/  IMAD.U32 R45, R44, 0x10000, RZ ;  /* 0x000100002c2d7824 */ /* 0x000fe400078e00ff */
[----:B------:R-:W-:Y:S01]  /*3320*/  IMAD.U32 R47, R46, 0x10000, RZ ;  /* 0x000100002e2f7824 */ /* 0x000fe200078e00ff */
[----:B------:R-:W-:Y:S01]  /*3330*/  FADD R50, -R98, R57 ;  /* 0x0000003962327221 */ /* 0x000fe20000000100 */
[----:B------:R-:W-:Y:S01]  /*3340*/  IMAD.U32 R51, R52, 0x10000, RZ ;  /* 0x0001000034337824 */ /* 0x000fe200078e00ff */
[----:B------:R-:W-:Y:S01]  /*3350*/  FADD R52, -R98, R61 ;  /* 0x0000003d62347221 */ /* 0x000fe20000000100 */
[----:B------:R-:W-:Y:S01]  /*3360*/  IMAD.U32 R49, R48, 0x10000, RZ ;  /* 0x0001000030317824 */ /* 0x000fe200078e00ff */
[C---:B------:R-:W-:Y:S01]  /*3370*/  FADD R54, -R98.reuse, R65 ;  /* 0x0000004162367221 */ /* 0x040fe20000000100 */
[----:B------:R-:W-:Y:S01]  /*3380*/  IMAD.U32 R59, R59, 0x10000, RZ ;  /* 0x000100003b3b7824 */ /* 0x000fe200078e00ff */
[----:B------:R-:W-:Y:S01]  /*3390*/  FADD R44, -R98, R9 ;  /* 0x00000009622c7221 */ /* 0x000fe20000000100 */
[----:B------:R-:W-:Y:S01]  /*33a0*/  IMAD.U32 R71, R56, 0x10000, RZ ;  /* 0x0001000038477824 */ /* 0x000fe200078e00ff */
[C---:B------:R-:W-:Y:S01]  /*33b0*/  FADD R46, -R98.reuse, R45 ;  /* 0x0000002d622e7221 */ /* 0x040fe20000000100 */
[----:B------:R-:W-:Y:S01]  /*33c0*/  IMAD.U32 R55, R55, 0x10000, RZ ;  /* 0x0001000037377824 */ /* 0x000fe200078e00ff */
[----:B------:R-:W-:Y:S01]  /*33d0*/  FADD R48, -R98, R47 ;  /* 0x0000002f62307221 */ /* 0x000fe20000000100 */
[----:B------:R-:W-:-:S02]  /*33e0*/  IMAD.U32 R53, R53, 0x10000, RZ ;  /* 0x0001000035357824 */ /* 0x000fc400078e00ff */
[----:B------:R-:W-:Y:S01]  /*33f0*/  IMAD.U32 R69, R58, 0x10000, RZ ;  /* 0x000100003a457824 */ /* 0x000fe200078e00ff */
        /* <DEDUP_REMOVED lines=9> */
[C---:B0-----:R-:W-:Y:S01]  /*3490*/  FMUL R59, R101.reuse, R50 ;  /* 0x00000032653b7220 */ /* 0x041fe20000400000 */
[C---:B------:R-:W-:Y:S01]  /*34a0*/  FMUL R57, R101.reuse, R52 ;  /* 0x0000003465397220 */ /* 0x040fe20000400000 */
[C---:B------:R-:W-:Y:S01]  /*34b0*/  FMUL R63, R101.reuse, R54 ;  /* 0x00000036653f7220 */ /* 0x040fe20000400000 */
[C---:B------:R-:W-:Y:S01]  /*34c0*/  FMUL R67, R101.reuse, R48 ;  /* 0x0000003065437220 */ /* 0x040fe20000400000 */
[C---:B------:R-:W-:Y:S01]  /*34d0*/  FMUL R69, R101.reuse, R46 ;  /* 0x0000002e65457220 */ /* 0x040fe20000400000 */
[C---:B------:R-:W-:Y:S01]  /*34e0*/  FMUL R71, R101.reuse, R44 ;  /* 0x0000002c65477220 */ /* 0x040fe20000400000 */
[----:B------:R-:W0:Y:S04]  /*34f0*/  LDS.128 R52, [R3.X4+0x10] ;  /* 0x0000100003347984 */ /* 0x000e280000004c00 */
[----:B------:R-:W-:Y:S04]  /*3500*/  LDS.128 R48, [R3.X4+0x2000] ;  /* 0x0020000003307984 */ /* 0x000fe80000004c00 */
[----:B------:R-:W-:Y:S01]  /*3510*/  LDS.128 R44, [R3.X4+0x2010] ;  /* 0x00201000032c7984 */ /* 0x000fe20000004c00 */
[C---:B------:R-:W-:Y:S01]  /*3520*/  FMUL R58, R101.reuse, R58 ;  /* 0x0000003a653a7220 */ /* 0x040fe20000400000 */
[----:B------:R-:W-:-:S02]  /*3530*/  FMUL R56, R101, R56 ;  /* 0x0000003865387220 */ /* 0x000fc40000400000 */
[----:B------:R-:W-:Y:S01]  /*3540*/  BAR.SYNC.DEFER_BLOCKING 0x0 ;  /* 0x0000000000007b1d */ /* 0x000fe20000010000 */
[C---:B------:R-:W-:Y:S01]  /*3550*/  FMUL R62, R101.reuse, R62 ;  /* 0x0000003e653e7220 */ /* 0x040fe20000400000 */
[C---:B------:R-:W-:Y:S01]  /*3560*/  FMUL R60, R101.reuse, R60 ;  /* 0x0000003c653c7220 */ /* 0x040fe20000400000 */
[C---:B------:R-:W-:Y:S01]  /*3570*/  FMUL R64, R101.reuse, R64 ;  /* 0x0000004065407220 */ /* 0x040fe20000400000 */
[C---:B------:R-:W-:Y:S01]  /*3580*/  FMUL R66, R101.reuse, R66 ;  /* 0x0000004265427220 */ /* 0x040fe20000400000 */
[C---:B------:R-:W-:Y:S01]  /*3590*/  FMUL R68, R101.reuse, R68 ;  /* 0x0000004465447220 */ /* 0x040fe20000400000 */
[C---:B------:R-:W-:Y:S01]  /*35a0*/  FMUL R70, R101.reuse, R70 ;  /* 0x0000004665467220 */ /* 0x040fe20000400000 */
[C---:B------:R-:W-:Y:S01]  /*35b0*/  FMUL R61, R101.reuse, R72 ;  /* 0x00000048653d7220 */ /* 0x040fe20000400000 */
[----:B------:R-:W-:-:S04]  /*35c0*/  FMUL R65, R101, R98 ;  /* 0x0000006265417220 */ /* 0x000fc80000400000 */
[----:B------:R-:W-:Y:S04]  /*35d0*/  STS.128 [R84.X4], R60 ;  /* 0x0000003c54007388 */ /* 0x000fe80000004c00 */
[----:B------:R1:W-:Y:S04]  /*35e0*/  STS.128 [R84.X4+0x10], R56 ;  /* 0x0000103854007388 */ /* 0x0003e80000004c00 */
[----:B------:R-:W-:Y:S04]  /*35f0*/  STS.128 [R84.X4+0x20], R64 ;  /* 0x0000204054007388 */ /* 0x000fe80000004c00 */
[----:B------:R-:W-:Y:S04]  /*3600*/  STS.128 [R84.X4+0x30], R68 ;  /* 0x0000304454007388 */ /* 0x000fe80000004c00 */
[----:B------:R-:W-:Y:S06]  /*3610*/  BAR.SYNC.DEFER_BLOCKING 0x0 ;  /* 0x0000000000007b1d */ /* 0x000fec0000010000 */
[----:B------:R-:W2:Y:S01]  /*3620*/  LDS.128 R72, [R3.X4] ;  /* 0x0000000003487984 */ /* 0x000ea20000004c00 */
[----:B------:R-:W-:Y:S01]  /*3630*/  IADD3 R9, R78, 0x1, RZ ;  /* 0x000000014e097810 */ /* 0x000fe20007ffe0ff */
[----:B-1----:R-:W-:-:S03]  /*3640*/  IMAD.U32 R59, R6, 0x10000, RZ ;  /* 0x00010000063b7824 */ /* 0x002fc600078e00ff */
[----:B------:R-:W-:Y:S01]  /*3650*/  ISETP.GE.AND P2, PT, R9, 0x1010, PT ;  /* 0x000010100900780c */ /* 0x000fe20003f46270 */
[----:B------:R-:W-:Y:S01]  /*3660*/  IMAD.U32 R57, R10, 0x10000, RZ ;  /* 0x000100000a397824 */ /* 0x000fe200078e00ff */
[----:B---3--:R-:W-:-:S03]  /*3670*/  FADD R36, R36, R59 ;  /* 0x0000003b24247221 */ /* 0x008fc60000000000 */
[----:B------:R-:W-:Y:S01]  /*3680*/  FADD R57, R40, R57 ;  /* 0x0000003928397221 */ /* 0x000fe20000000000 */
[----:B------:R-:W-:-:S04]  /*3690*/  FADD R36, R36, 1 ;  /* 0x3f80000024247421 */ /* 0x000fc80000000000 */
[----:B0-----:R-:W-:-:S05]  /*36a0*/  FFMA R52, R52, R36, R57 ;  /* 0x0000002434347223 */ /* 0x001fca0000000039 */
[----:B------:R-:W-:Y:S01]  /*36b0*/  FSEL R40, R52, +INF , !P1 ;  /* 0x7f80000034287808 */ /* 0x000fe20004800000 */
[----:B--2---:R-:W-:Y:S01]  /*36c0*/  FFMA R73, R94, R73, R96 ;  /* 0x000000495e497223 */ /* 0x004fe20000000060 */
[----:B------:R-:W-:-:S04]  /*36d0*/  FFMA R72, R92, R72, R99 ;  /* 0x000000485c487223 */ /* 0x000fc80000000063 */
[----:B------:R-:W-:Y:S02]  /*36e0*/  FSEL R99, R73, +INF , !P2 ;  /* 0x7f80000049637808 */ /* 0x000fe40005000000 */
[----:B------:R-:W-:-:S04]  /*36f0*/  FSEL R60, R72, +INF , !P2 ;  /* 0x7f800000483c7808 */ /* 0x000fc80005000000 */
[C---:B------:R-:W-:Y:S02]  /*3700*/  FSETP.GEU.AND P3, PT, R60.reuse, R99, PT ;  /* 0x000000633c00720b */ /* 0x040fe40003f6e000 */
[----:B------:R-:W-:Y:S02]  /*3710*/  FSETP.NAN.AND P5, PT, R60, R60, PT ;  /* 0x0000003c3c00720b */ /* 0x000fe40003fa8000 */
[----:B------:R-:W-:-:S09]  /*3720*/  PRMT R6, R6, 0x7632, R6 ;  /* 0x0000763206067816 */ /* 0x000fd20000000006 */
[----:B------:R-:W-:Y:S02]  /*3730*/  @P3 FSEL R60, R60, R99, P5 ;  /* 0x000000633c3c3208 */ /* 0x000fe40002800000 */
[C---:B------:R-:W-:Y:S02]  /*3740*/  FSETP.GEU.AND P3, PT, R93.reuse, R40, PT ;  /* 0x000000285d00720b */ /* 0x040fe40003f6e000 */
[----:B------:R-:W-:Y:S01]  /*3750*/  FSETP.NAN.AND P5, PT, R93, R93, PT ;  /* 0x0000005d5d00720b */ /* 0x000fe20003fa8000 */
[----:B------:R-:W-:Y:S01]  /*3760*/  IMAD.U32 R6, R6, 0x10000, RZ ;  /* 0x0001000006067824 */ /* 0x000fe200078e00ff */
[----:B------:R-:W-:-:S03]  /*3770*/  PRMT R10, R10, 0x7632, R10 ;  /* 0x000076320a0a7816 */ /* 0x000fc6000000000a */
[----:B------:R-:W-:Y:S02]  /*3780*/  FADD R37, R37, R6 ;  /* 0x0000000625257221 */ /* 0x000fe40000000000 */
[----:B------:R-:W-:-:S04]  /*3790*/  IMAD.U32 R10, R10, 0x10000, RZ ;  /* 0x000100000a0a7824 */ /* 0x000fc800078e00ff */
[----:B------:R-:W-:Y:S02]  /*37a0*/  @P3 FSEL R93, R93, R40, P5 ;  /* 0x000000285d5d3208 */ /* 0x000fe40002800000 */
[----:B------:R-:W-:Y:S01]  /*37b0*/  FSEL R40, R52, -INF , !P1 ;  /* 0xff80000034287808 */ /* 0x000fe20004800000 */
[----:B------:R-:W-:Y:S01]  /*37c0*/  FADD R10, R41, R10 ;  /* 0x0000000a290a7221 */ /* 0x000fe20000000000 */
[----:B------:R-:W-:Y:S02]  /*37d0*/  FADD R37, R37, 1 ;  /* 0x3f80000025257421 */ /* 0x000fe40000000000 */
[----:B------:R-:W-:Y:S02]  /*37e0*/  FSETP.GT.AND P3, PT, R89, R40, PT ;  /* 0x000000285900720b */ /* 0x000fe40003f64000 */
[----:B------:R-:W-:Y:S01]  /*37f0*/  FFMA R53, R53, R37, R10 ;  /* 0x0000002535357223 */ /* 0x000fe2000000000a */
[----:B------:R-:W-:-:S04]  /*3800*/  FSETP.NAN.AND P5, PT, R89, R89, PT ;  /* 0x000000595900720b */ /* 0x000fc80003fa8000 */
[----:B------:R-:W-:-:S06]  /*3810*/  FSEL R6, R53, +INF , !P1 ;  /* 0x7f80000035067808 */ /* 0x000fcc0004800000 */
[----:B------:R-:W-:Y:S02]  /*3820*/  @!P3 FSEL R89, R89, R40, P5 ;  /* 0x000000285959b208 */ /* 0x000fe40002800000 */
[C---:B------:R-:W-:Y:S02]  /*3830*/  FSETP.GEU.AND P3, PT, R93.reuse, R6, PT ;  /* 0x000000065d00720b */ /* 0x040fe40003f6e000 */
[----:B------:R-:W-:Y:S01]  /*3840*/  FSETP.NAN.AND P5, PT, R93, R93, PT ;  /* 0x0000005d5d00720b */ /* 0x000fe20003fa8000 */
[----:B------:R-:W-:Y:S02]  /*3850*/  IMAD.U32 R59, R7, 0x10000, RZ ;  /* 0x00010000073b7824 */ /* 0x000fe400078e00ff */
[----:B------:R-:W-:Y:S02]  /*3860*/  IMAD.U32 R41, R11, 0x10000, RZ ;  /* 0x000100000b297824 */ /* 0x000fe400078e00ff */
[----:B------:R-:W-:-:S06]  /*3870*/  FADD R38, R38, R59 ;  /* 0x0000003b26267221 */ /* 0x000fcc0000000000 */
[----:B------:R-:W-:Y:S02]  /*3880*/  @P3 FSEL R93, R93, R6, P5 ;  /* 0x000000065d5d3208 */ /* 0x000fe40002800000 */
[----:B------:R-:W-:-:S04]  /*3890*/  FSEL R6, R53, -INF , !P1 ;  /* 0xff80000035067808 */ /* 0x000fc80004800000 */
[C---:B------:R-:W-:Y:S01]  /*38a0*/  FSETP.GT.AND P3, PT, R89.reuse, R6, PT ;  /* 0x000000065900720b */ /* 0x040fe20003f64000 */
[----:B------:R-:W-:Y:S01]  /*38b0*/  FADD R41, R42, R41 ;  /* 0x000000292a297221 */ /* 0x000fe20000000000 */
[----:B------:R-:W-:Y:S01]  /*38c0*/  FADD R38, R38, 1 ;  /* 0x3f80000026267421 */ /* 0x000fe20000000000 */
[----:B------:R-:W-:-:S03]  /*38d0*/  FSETP.NAN.AND P5, PT, R89, R89, PT ;  /* 0x000000595900720b */ /* 0x000fc60003fa8000 */
[----:B------:R-:W-:-:S07]  /*38e0*/  FFMA R54, R54, R38, R41 ;  /* 0x0000002636367223 */ /* 0x000fce0000000029 */
[----:B------:R-:W-:Y:S02]  /*38f0*/  @!P3 FSEL R89, R89, R6, P5 ;  /* 0x000000065959b208 */ /* 0x000fe40002800000 */
[----:B------:R-:W-:-:S04]  /*3900*/  FSEL R6, R54, +INF , !P1 ;  /* 0x7f80000036067808 */ /* 0x000fc80004800000 */
[C---:B------:R-:W-:Y:S02]  /*3910*/  FSETP.GEU.AND P3, PT, R93.reuse, R6, PT ;  /* 0x000000065d00720b */ /* 0x040fe40003f6e000 */
[----:B------:R-:W-:-:S11]  /*3920*/  FSETP.NAN.AND P5, PT, R93, R93, PT ;  /* 0x0000005d5d00720b */ /* 0x000fd60003fa8000 */
[----:B------:R-:W-:Y:S02]  /*3930*/  @P3 FSEL R93, R93, R6, P5 ;  /* 0x000000065d5d3208 */ /* 0x000fe40002800000 */
[----:B------:R-:W-:-:S04]  /*3940*/  FSEL R6, R54, -INF , !P1 ;  /* 0xff80000036067808 */ /* 0x000fc80004800000 */
[C---:B------:R-:W-:Y:S02]  /*3950*/  FSETP.GT.AND P3, PT, R89.reuse, R6, PT ;  /* 0x000000065900720b */ /* 0x040fe40003f64000 */
[----:B------:R-:W-:Y:S02]  /*3960*/  FSETP.NAN.AND P5, PT, R89, R89, PT ;  /* 0x000000595900720b */ /* 0x000fe40003fa8000 */
[----:B------:R-:W-:Y:S02]  /*3970*/  PRMT R7, R7, 0x7632, R7 ;  /* 0x0000763207077816 */ /* 0x000fe40000000007 */
[----:B------:R-:W-:-:S07]  /*3980*/  PRMT R11, R11, 0x7632, R11 ;  /* 0x000076320b0b7816 */ /* 0x000fce000000000b */
[----:B------:R-:W-:Y:S01]  /*3990*/  @!P3 FSEL R89, R89, R6, P5 ;  /* 0x000000065959b208 */ /* 0x000fe20002800000 */
[----:B------:R-:W-:Y:S02]  /*39a0*/  IMAD.U32 R6, R7, 0x10000, RZ ;  /* 0x0001000007067824 */ /* 0x000fe400078e00ff */
[----:B------:R-:W-:Y:S02]  /*39b0*/  IMAD.U32 R40, R11, 0x10000, RZ ;  /* 0x000100000b287824 */ /* 0x000fe400078e00ff */
[----:B------:R-:W-:Y:S02]  /*39c0*/  FADD R6, R39, R6 ;  /* 0x0000000627067221 */ /* 0x000fe40000000000 */
[----:B------:R-:W-:Y:S02]  /*39d0*/  FADD R40, R43, R40 ;  /* 0x000000282b287221 */ /* 0x000fe40000000000 */
[----:B------:R-:W-:-:S04]  /*39e0*/  FADD R11, R6, 1 ;  /* 0x3f800000060b7421 */ /* 0x000fc80000000000 */
[----:B------:R-:W-:-:S05]  /*39f0*/  FFMA R55, R55, R11, R40 ;  /* 0x0000000b37377223 */ /* 0x000fca0000000028 */
[----:B------:R-:W-:-:S04]  /*3a00*/  FSEL R6, R55, +INF , !P1 ;  /* 0x7f80000037067808 */ /* 0x000fc80004800000 */
[C---:B------:R-:W-:Y:S02]  /*3a10*/  FSETP.GEU.AND P3, PT, R93.reuse, R6, PT ;  /* 0x000000065d00720b */ /* 0x040fe40003f6e000 */
[----:B------:R-:W-:Y:S01]  /*3a20*/  FSETP.NAN.AND P5, PT, R93, R93, PT ;  /* 0x0000005d5d00720b */ /* 0x000fe20003fa8000 */
[----:B------:R-:W-:-:S10]  /*3a30*/  IMAD.U32 R7, R12, 0x10000, RZ ;  /* 0x000100000c077824 */ /* 0x000fd400078e00ff */
[----:B------:R-:W-:Y:S02]  /*3a40*/  @P3 FSEL R93, R93, R6, P5 ;  /* 0x000000065d5d3208 */ /* 0x000fe40002800000 */
[----:B------:R-:W-:-:S04]  /*3a50*/  FSEL R6, R55, -INF , !P1 ;  /* 0xff80000037067808 */ /* 0x000fc80004800000 */
[----:B------:R-:W-:Y:S01]  /*3a60*/  FSETP.GT.AND P3, PT, R89, R6, PT ;  /* 0x000000065900720b */ /* 0x000fe20003f64000 */
[----:B----4-:R-:W-:Y:S01]  /*3a70*/  IMAD.U32 R39, R16, 0x10000, RZ ;  /* 0x0001000010277824 */ /* 0x010fe200078e00ff */
[----:B------:R-:W-:Y:S01]  /*3a80*/  FADD R20, R7, R20 ;  /* 0x0000001407147221 */ /* 0x000fe20000000000 */
[----:B------:R-:W-:Y:S02]  /*3a90*/  FSETP.NAN.AND P5, PT, R89, R89, PT ;  /* 0x000000595900720b */ /* 0x000fe40003fa8000 */
[----:B------:R-:W-:Y:S01]  /*3aa0*/  FADD R39, R39, R28 ;  /* 0x0000001c27277221 */ /* 0x000fe20000000000 */
[----:B------:R-:W-:-:S04]  /*3ab0*/  FADD R20, R20, 1 ;  /* 0x3f80000014147421 */ /* 0x000fc80000000000 */
[----:B------:R-:W-:-:S03]  /*3ac0*/  FFMA R48, R48, R20, R39 ;  /* 0x0000001430307223 */ /* 0x000fc60000000027 */
[----:B------:R-:W-:Y:S02]  /*3ad0*/  @!P3 FSEL R89, R89, R6, P5 ;  /* 0x000000065959b208 */ /* 0x000fe40002800000 */
[----:B------:R-:W-:-:S04]  /*3ae0*/  ISETP.LT.AND P3, PT, R78, 0x1010, !P4 ;  /* 0x000010104e00780c */ /* 0x000fc80006761270 */
[----:B------:R-:W-:-:S04]  /*3af0*/  FSEL R6, R48, +INF , P3 ;  /* 0x7f80000030067808 */ /* 0x000fc80001800000 */
[C---:B------:R-:W-:Y:S02]  /*3b00*/  FSETP.GEU.AND P5, PT, R93.reuse, R6, PT ;  /* 0x000000065d00720b */ /* 0x040fe40003fae000 */
[----:B------:R-:W-:-:S11]  /*3b10*/  FSETP.NAN.AND P6, PT, R93, R93, PT ;  /* 0x0000005d5d00720b */ /* 0x000fd60003fc8000 */
[----:B------:R-:W-:Y:S02]  /*3b20*/  @P5 FSEL R93, R93, R6, P6 ;  /* 0x000000065d5d5208 */ /* 0x000fe40003000000 */
[----:B------:R-:W-:-:S04]  /*3b30*/  FSEL R6, R48, -INF , P3 ;  /* 0xff80000030067808 */ /* 0x000fc80001800000 */
        /* <DEDUP_REMOVED lines=11> */
[----:B------:R-:W-:-:S04]  /*3bf0*/  FSEL R6, R49, +INF , P3 ;  /* 0x7f80000031067808 */ /* 0x000fc80001800000 */
[C---:B------:R-:W-:Y:S02]  /*3c00*/  FSETP.GEU.AND P5, PT, R93.reuse, R6, PT ;  /* 0x000000065d00720b */ /* 0x040fe40003fae000 */
[----:B------:R-:W-:Y:S01]  /*3c10*/  FSETP.NAN.AND P6, PT, R93, R93, PT ;  /* 0x0000005d5d00720b */ /* 0x000fe20003fc8000 */
[----:B------:R-:W-:Y:S02]  /*3c20*/  IMAD.U32 R7, R13, 0x10000, RZ ;  /* 0x000100000d077824 */ /* 0x000fe400078e00ff */
[----:B------:R-:W-:Y:S02]  /*3c30*/  IMAD.U32 R29, R17, 0x10000, RZ ;  /* 0x00010000111d7824 */ /* 0x000fe400078e00ff */
[----:B------:R-:W-:-:S06]  /*3c40*/  FADD R7, R7, R22 ;  /* 0x0000001607077221 */ /* 0x000fcc0000000000 */
[----:B------:R-:W-:Y:S02]  /*3c50*/  @P5 FSEL R93, R93, R6, P6 ;  /* 0x000000065d5d5208 */ /* 0x000fe40003000000 */
[----:B------:R-:W-:-:S04]  /*3c60*/  FSEL R6, R49, -INF , P3 ;  /* 0xff80000031067808 */ /* 0x000fc80001800000 */
[----:B------:R-:W-:Y:S01]  /*3c70*/  FSETP.GT.AND P5, PT, R89, R6, PT ;  /* 0x000000065900720b */ /* 0x000fe20003fa4000 */
[----:B------:R-:W-:Y:S01]  /*3c80*/  FADD R29, R29, R30 ;  /* 0x0000001e1d1d7221 */ /* 0x000fe20000000000 */
[----:B------:R-:W-:Y:S01]  /*3c90*/  FADD R16, R7, 1 ;  /* 0x3f80000007107421 */ /* 0x000fe20000000000 */
[----:B------:R-:W-:-:S03]  /*3ca0*/  FSETP.NAN.AND P6, PT, R89, R89, PT ;  /* 0x000000595900720b */ /* 0x000fc60003fc8000 */
[----:B------:R-:W-:-:S07]  /*3cb0*/  FFMA R50, R50, R16, R29 ;  /* 0x0000001032327223 */ /* 0x000fce000000001d */
[----:B------:R-:W-:Y:S02]  /*3cc0*/  @!P5 FSEL R89, R89, R6, P6 ;  /* 0x000000065959d208 */ /* 0x000fe40003000000 */
        /* <DEDUP_REMOVED lines=15> */
[----:B------:R-:W-:Y:S01]  /*3dc0*/  FFMA R51, R51, R13, R22 ;  /* 0x0000000d33337223 */ /* 0x000fe20000000016 */
[----:B------:R-:W-:-:S04]  /*3dd0*/  IMAD.U32 R7, R14, 0x10000, RZ ;  /* 0x000100000e077824 */ /* 0x000fc800078e00ff */
[----:B------:R-:W-:Y:S01]  /*3de0*/  FSEL R6, R51, +INF , P3 ;  /* 0x7f80000033067808 */ /* 0x000fe20001800000 */
[----:B------:R-:W-:Y:S01]  /*3df0*/  IMAD.U32 R17, R18, 0x10000, RZ ;  /* 0x0001000012117824 */ /* 0x000fe200078e00ff */
[----:B------:R-:W-:Y:S02]  /*3e00*/  FADD R24, R7, R24 ;  /* 0x0000001807187221 */ /* 0x000fe40000000000 */
[----:B------:R-:W-:Y:S01]  /*3e10*/  FSETP.GEU.AND P5, PT, R93, R6, PT ;  /* 0x000000065d00720b */ /* 0x000fe20003fae000 */
[----:B------:R-:W-:Y:S01]  /*3e20*/  FADD R17, R17, R32 ;  /* 0x0000002011117221 */ /* 0x000fe20000000000 */
[----:B------:R-:W-:Y:S01]  /*3e30*/  FADD R24, R24, 1 ;  /* 0x3f80000018187421 */ /* 0x000fe20000000000 */
[----:B------:R-:W-:Y:S02]  /*3e40*/  FSETP.NAN.AND P6, PT, R93, R93, PT ;  /* 0x0000005d5d00720b */ /* 0x000fe40003fc8000 */
[----:B------:R-:W-:Y:S01]  /*3e50*/  PRMT R14, R14, 0x7632, R14 ;  /* 0x000076320e0e7816 */ /* 0x000fe2000000000e */
[----:B------:R-:W-:Y:S01]  /*3e60*/  FFMA R44, R44, R24, R17 ;  /* 0x000000182c2c7223 */ /* 0x000fe20000000011 */
[----:B------:R-:W-:-:S03]  /*3e70*/  PRMT R18, R18, 0x7632, R18 ;  /* 0x0000763212127816 */ /* 0x000fc60000000012 */
[----:B------:R-:W-:-:S03]  /*3e80*/  IMAD.U32 R14, R14, 0x10000, RZ ;  /* 0x000100000e0e7824 */ /* 0x000fc600078e00ff */
[----:B------:R-:W-:Y:S02]  /*3e90*/  @P5 FSEL R93, R93, R6, P6 ;  /* 0x000000065d5d5208 */ /* 0x000fe40003000000 */
[----:B------:R-:W-:Y:S01]  /*3ea0*/  FSEL R6, R44, +INF , P3 ;  /* 0x7f8000002c067808 */ /* 0x000fe20001800000 */
[----:B------:R-:W-:Y:S01]  /*3eb0*/  IMAD.U32 R18, R18, 0x10000, RZ ;  /* 0x0001000012127824 */ /* 0x000fe200078e00ff */
[----:B------:R-:W-:Y:S02]  /*3ec0*/  FADD R14, R14, R25 ;  /* 0x000000190e0e7221 */ /* 0x000fe40000000000 */
[C---:B------:R-:W-:Y:S01]  /*3ed0*/  FSETP.GEU.AND P5, PT, R93.reuse, R6, PT ;  /* 0x000000065d00720b */ /* 0x040fe20003fae000 */
[----:B------:R-:W-:Y:S01]  /*3ee0*/  FADD R18, R18, R33 ;  /* 0x0000002112127221 */ /* 0x000fe20000000000 */
[----:B------:R-:W-:Y:S01]  /*3ef0*/  FADD R23, R14, 1 ;  /* 0x3f8000000e177421 */ /* 0x000fe20000000000 */
[----:B------:R-:W-:-:S03]  /*3f00*/  FSETP.NAN.AND P6, PT, R93, R93, PT ;  /* 0x0000005d5d00720b */ /* 0x000fc60003fc8000 */
[----:B------:R-:W-:Y:S01]  /*3f10*/  FFMA R45, R45, R23, R18 ;  /* 0x000000172d2d7223 */ /* 0x000fe20000000012 */
[----:B------:R-:W-:-:S06]  /*3f20*/  IMAD.U32 R7, R15, 0x10000, RZ ;  /* 0x000100000f077824 */ /* 0x000fcc00078e00ff */
[----:B------:R-:W-:Y:S02]  /*3f30*/  @P5 FSEL R93, R93, R6, P6 ;  /* 0x000000065d5d5208 */ /* 0x000fe40003000000 */
[----:B------:R-:W-:Y:S01]  /*3f40*/  FSEL R6, R45, +INF , P3 ;  /* 0x7f8000002d067808 */ /* 0x000fe20001800000 */
[----:B------:R-:W-:Y:S01]  /*3f50*/  IMAD.U32 R25, R19, 0x10000, RZ ;  /* 0x0001000013197824 */ /* 0x000fe200078e00ff */
[----:B------:R-:W-:Y:S02]  /*3f60*/  FADD R26, R7, R26 ;  /* 0x0000001a071a7221 */ /* 0x000fe40000000000 */
[----:B------:R-:W-:Y:S01]  /*3f70*/  FSETP.GEU.AND P5, PT, R93, R6, PT ;  /* 0x000000065d00720b */ /* 0x000fe20003fae000 */
[----:B------:R-:W-:Y:S01]  /*3f80*/  FADD R25, R25, R34 ;  /* 0x0000002219197221 */ /* 0x000fe20000000000 */
[----:B------:R-:W-:Y:S01]  /*3f90*/  FADD R26, R26, 1 ;  /* 0x3f8000001a1a7421 */ /* 0x000fe20000000000 */
[----:B------:R-:W-:-:S03]  /*3fa0*/  FSETP.NAN.AND P6, PT, R93, R93, PT ;  /* 0x0000005d5d00720b */ /* 0x000fc60003fc8000 */
[----:B------:R-:W-:-:S07]  /*3fb0*/  FFMA R46, R46, R26, R25 ;  /* 0x0000001a2e2e7223 */ /* 0x000fce0000000019 */
[----:B------:R-:W-:Y:S02]  /*3fc0*/  @P5 FSEL R93, R93, R6, P6 ;  /* 0x000000065d5d5208 */ /* 0x000fe40003000000 */
[----:B------:R-:W-:-:S04]  /*3fd0*/  FSEL R6, R46, +INF , P3 ;  /* 0x7f8000002e067808 */ /* 0x000fc80001800000 */
[C---:B------:R-:W-:Y:S02]  /*3fe0*/  FSETP.GEU.AND P5, PT, R93.reuse, R6, PT ;  /* 0x000000065d00720b */ /* 0x040fe40003fae000 */
[----:B------:R-:W-:Y:S02]  /*3ff0*/  FSETP.NAN.AND P6, PT, R93, R93, PT ;  /* 0x0000005d5d00720b */ /* 0x000fe40003fc8000 */
[----:B------:R-:W-:Y:S02]  /*4000*/  PRMT R15, R15, 0x7632, R15 ;  /* 0x000076320f0f7816 */ /* 0x000fe4000000000f */
[----:B------:R-:W-:-:S07]  /*4010*/  PRMT R19, R19, 0x7632, R19 ;  /* 0x0000763213137816 */ /* 0x000fce0000000013 */
[----:B------:R-:W-:Y:S01]  /*4020*/  @P5 FSEL R93, R93, R6, P6 ;  /* 0x000000065d5d5208 */ /* 0x000fe20003000000 */
        /* <DEDUP_REMOVED lines=8> */
[----:B------:R-:W-:-:S11]  /*40b0*/  FSETP.NAN.AND P6, PT, R93, R93, PT ;  /* 0x0000005d5d00720b */ /* 0x000fd60003fc8000 */
[----:B------:R-:W-:Y:S02]  /*40c0*/  @P5 FSEL R93, R93, R6, P6 ;  /* 0x000000065d5d5208 */ /* 0x000fe40003000000 */
[----:B------:R-:W-:-:S04]  /*40d0*/  FSEL R6, R51, -INF , P3 ;  /* 0xff80000033067808 */ /* 0x000fc80001800000 */
[C---:B------:R-:W-:Y:S02]  /*40e0*/  FSETP.GT.AND P5, PT, R89.reuse, R6, PT ;  /* 0x000000065900720b */ /* 0x040fe40003fa4000 */
[----:B------:R-:W-:-:S11]  /*40f0*/  FSETP.NAN.AND P6, PT, R89, R89, PT ;  /* 0x000000595900720b */ /* 0x000fd60003fc8000 */
[----:B------:R-:W-:Y:S02]  /*4100*/  @!P5 FSEL R89, R89, R6, P6 ;  /* 0x000000065959d208 */ /* 0x000fe40003000000 */
[----:B------:R-:W0:Y:S01]  /*4110*/  SHFL.BFLY PT, R6, R93, 0x10, 0x1f ;  /* 0x0e001f005d067f89 */ /* 0x000e2200000e0000 */
[C---:B------:R-:W-:Y:S02]  /*4120*/  FSETP.NAN.AND P6, PT, R93.reuse, R93, PT ;  /* 0x0000005d5d00720b */ /* 0x040fe40003fc8000 */
[----:B0-----:R-:W-:-:S13]  /*4130*/  FSETP.GEU.AND P5, PT, R93, R6, PT ;  /* 0x000000065d00720b */ /* 0x001fda0003fae000 */
        /* <DEDUP_REMOVED lines=30> */
[----:B------:R-:W-:Y:S02]  /*4320*/  FSETP.NAN.AND P6, PT, R93, R93, PT ;  /* 0x0000005d5d00720b */ /* 0x000fe40003fc8000 */
[----:B------:R-:W-:Y:S02]  /*4330*/  FSEL R14, R72, -INF , !P2 ;  /* 0xff800000480e7808 */ /* 0x000fe40005000000 */
[----:B------:R-:W-:Y:S02]  /*4340*/  FSEL R7, R73, -INF , !P2 ;  /* 0xff80000049077808 */ /* 0x000fe40005000000 */
[----:B0-----:R-:W-:Y:S01]  /*4350*/  FSETP.GEU.AND P5, PT, R93, R6, PT ;  /* 0x000000065d00720b */ /* 0x001fe20003fae000 */
[----:B------:R-:W-:-:S12]  /*4360*/  FFMA R74, R4, R74, R97 ;  /* 0x0000004a044a7223 */ /* 0x000fd80000000061 */
[----:B------:R-:W-:Y:S02]  /*4370*/  @P5 SEL R93, R93, R6, P6 ;  /* 0x000000065d5d5207 */ /* 0x000fe40003000000 */
[C---:B------:R-:W-:Y:S02]  /*4380*/  FSETP.GT.AND P5, PT, R14.reuse, R7, PT ;  /* 0x000000070e00720b */ /* 0x040fe40003fa4000 */
[----:B------:R-:W-:-:S11]  /*4390*/  FSETP.NAN.AND P6, PT, R14, R14, PT ;  /* 0x0000000e0e00720b */ /* 0x000fd60003fc8000 */
[----:B------:R-:W-:Y:S02]  /*43a0*/  @!P5 FSEL R14, R14, R7, P6 ;  /* 0x000000070e0ed208 */ /* 0x000fe40003000000 */
[----:B------:R-:W-:-:S04]  /*43b0*/  FSEL R7, R74, +INF , !P2 ;  /* 0x7f8000004a077808 */ /* 0x000fc80005000000 */
[C---:B------:R-:W-:Y:S02]  /*43c0*/  FSETP.GEU.AND P5, PT, R60.reuse, R7, PT ;  /* 0x000000073c00720b */ /* 0x040fe40003fae000 */
[----:B------:R-:W-:Y:S01]  /*43d0*/  FSETP.NAN.AND P6, PT, R60, R60, PT ;  /* 0x0000003c3c00720b */ /* 0x000fe20003fc8000 */
[----:B------:R-:W-:-:S10]  /*43e0*/  FFMA R75, R5, R75, R8 ;  /* 0x0000004b054b7223 */ /* 0x000fd40000000008 */
[----:B------:R-:W-:Y:S02]  /*43f0*/  @P5 FSEL R60, R60, R7, P6 ;  /* 0x000000073c3c5208 */ /* 0x000fe40003000000 */
[----:B------:R-:W-:-:S04]  /*4400*/  FSEL R7, R74, -INF , !P2 ;  /* 0xff8000004a077808 */ /* 0x000fc80005000000 */
[C---:B------:R-:W-:Y:S02]  /*4410*/  FSETP.GT.AND P5, PT, R14.reuse, R7, PT ;  /* 0x000000070e00720b */ /* 0x040fe40003fa4000 */
[----:B------:R-:W-:Y:S02]  /*4420*/  FSETP.NAN.AND P6, PT, R14, R14, PT ;  /* 0x0000000e0e00720b */ /* 0x000fe40003fc8000 */
[----:B------:R-:W-:-:S09]  /*4430*/  FSEL R5, R75, +INF , !P2 ;  /* 0x7f8000004b057808 */ /* 0x000fd20005000000 */
[----:B------:R-:W-:Y:S02]  /*4440*/  @!P5 FSEL R14, R14, R7, P6 ;  /* 0x000000070e0ed208 */ /* 0x000fe40003000000 */
[C---:B------:R-:W-:Y:S02]  /*4450*/  FSETP.GEU.AND P5, PT, R60.reuse, R5, PT ;  /* 0x000000053c00720b */ /* 0x040fe40003fae000 */
[----:B------:R-:W-:-:S11]  /*4460*/  FSETP.NAN.AND P6, PT, R60, R60, PT ;  /* 0x0000003c3c00720b */ /* 0x000fd60003fc8000 */
[----:B------:R-:W-:Y:S02]  /*4470*/  @P5 FSEL R60, R60, R5, P6 ;  /* 0x000000053c3c5208 */ /* 0x000fe40003000000 */
[----:B------:R-:W-:-:S04]  /*4480*/  FSEL R5, R75, -INF , !P2 ;  /* 0xff8000004b057808 */ /* 0x000fc80005000000 */
[C---:B------:R-:W-:Y:S02]  /*4490*/  FSETP.GT.AND P5, PT, R14.reuse, R5, PT ;  /* 0x000000050e00720b */ /* 0x040fe40003fa4000 */
[----:B------:R-:W-:-:S11]  /*44a0*/  FSETP.NAN.AND P6, PT, R14, R14, PT ;  /* 0x0000000e0e00720b */ /* 0x000fd60003fc8000 */
[----:B------:R-:W-:Y:S02]  /*44b0*/  @!P5 FSEL R14, R14, R5, P6 ;  /* 0x000000050e0ed208 */ /* 0x000fe40003000000 */
[----:B------:R-:W0:Y:S01]  /*44c0*/  LDS.128 R4, [R3.X4+0x10] ;  /* 0x0000100003047984 */ /* 0x000e220000004c00 */
[----:B------:R-:W-:Y:S01]  /*44d0*/  FSETP.NAN.AND P6, PT, R60, R60, PT ;  /* 0x0000003c3c00720b */ /* 0x000fe20003fc8000 */
[----:B0-----:R-:W-:-:S05]  /*44e0*/  FFMA R36, R36, R4, R57 ;  /* 0x0000000424247223 */ /* 0x001fca0000000039 */
[----:B------:R-:W-:-:S04]  /*44f0*/  FSEL R19, R36, +INF , !P2 ;  /* 0x7f80000024137808 */ /* 0x000fc80005000000 */
[----:B------:R-:W-:Y:S01]  /*4500*/  FSETP.GEU.AND P5, PT, R60, R19, PT ;  /* 0x000000133c00720b */ /* 0x000fe20003fae000 */
[----:B------:R-:W-:-:S12]  /*4510*/  FFMA R37, R37, R5, R10 ;  /* 0x0000000525257223 */ /* 0x000fd8000000000a */
        /* <DEDUP_REMOVED lines=10> */
[----:B------:R-:W-:Y:S01]  /*45c0*/  FSETP.GT.AND P5, PT, R14, R5, PT ;  /* 0x000000050e00720b */ /* 0x000fe20003fa4000 */
[----:B------:R-:W-:Y:S01]  /*45d0*/  FFMA R41, R38, R6, R41 ;  /* 0x0000000626297223 */ /* 0x000fe20000000029 */
[----:B------:R-:W-:-:S11]  /*45e0*/  FSETP.NAN.AND P6, PT, R14, R14, PT ;  /* 0x0000000e0e00720b */ /* 0x000fd60003fc8000 */
[----:B------:R-:W-:Y:S02]  /*45f0*/  @!P5 FSEL R14, R14, R5, P6 ;  /* 0x000000050e0ed208 */ /* 0x000fe40003000000 */
[----:B------:R-:W-:-:S04]  /*4600*/  FSEL R5, R41, +INF , !P2 ;  /* 0x7f80000029057808 */ /* 0x000fc80005000000 */
[C---:B------:R-:W-:Y:S02]  /*4610*/  FSETP.GEU.AND P5, PT, R60.reuse, R5, PT ;  /* 0x000000053c00720b */ /* 0x040fe40003fae000 */
[----:B------:R-:W-:-:S11]  /*4620*/  FSETP.NAN.AND P6, PT, R60, R60, PT ;  /* 0x0000003c3c00720b */ /* 0x000fd60003fc8000 */
[----:B------:R-:W-:Y:S02]  /*4630*/  @P5 FSEL R60, R60, R5, P6 ;  /* 0x000000053c3c5208 */ /* 0x000fe40003000000 */
[----:B------:R-:W-:-:S04]  /*4640*/  FSEL R5, R41, -INF , !P2 ;  /* 0xff80000029057808 */ /* 0x000fc80005000000 */
[C---:B------:R-:W-:Y:S01]  /*4650*/  FSETP.GT.AND P5, PT, R14.reuse, R5, PT ;  /* 0x000000050e00720b */ /* 0x040fe20003fa4000 */
        /* <DEDUP_REMOVED lines=12> */
[----:B------:R-:W-:Y:S02]  /*4720*/  ISETP.LT.AND P4, PT, R9, 0x1010, !P4 ;  /* 0x000010100900780c */ /* 0x000fe40006781270 */
[----:B------:R-:W-:Y:S01]  /*4730*/  FSETP.NAN.AND P6, PT, R60, R60, PT ;  /* 0x0000003c3c00720b */ /* 0x000fe20003fc8000 */
[----:B0-----:R-:W-:-:S05]  /*4740*/  FFMA R20, R20, R4, R39 ;  /* 0x0000000414147223 */ /* 0x001fca0000000027 */
[----:B------:R-:W-:-:S04]  /*4750*/  FSEL R11, R20, +INF , P4 ;  /* 0x7f800000140b7808 */ /* 0x000fc80002000000 */
[----:B------:R-:W-:Y:S01]  /*4760*/  FSETP.GEU.AND P5, PT, R60, R11, PT ;  /* 0x0000000b3c00720b */ /* 0x000fe20003fae000 */
[----:B------:R-:W-:-:S12]  /*4770*/  FFMA R21, R21, R5, R12 ;  /* 0x0000000515157223 */ /* 0x000fd8000000000c */
[----:B------:R-:W-:Y:S02]  /*4780*/  @P5 FSEL R60, R60, R11, P6 ;  /* 0x0000000b3c3c5208 */ /* 0x000fe40003000000 */
[----:B------:R-:W-:-:S04]  /*4790*/  FSEL R11, R20, -INF , P4 ;  /* 0xff800000140b7808 */ /* 0x000fc80002000000 */
[C---:B------:R-:W-:Y:S02]  /*47a0*/  FSETP.GT.AND P5, PT, R14.reuse, R11, PT ;  /* 0x0000000b0e00720b */ /* 0x040fe40003fa4000 */
[----:B------:R-:W-:Y:S02]  /*47b0*/  FSETP.NAN.AND P6, PT, R14, R14, PT ;  /* 0x0000000e0e00720b */ /* 0x000fe40003fc8000 */
[----:B------:R-:W-:-:S09]  /*47c0*/  FSEL R5, R21, +INF , P4 ;  /* 0x7f80000015057808 */ /* 0x000fd20002000000 */
[----:B------:R-:W-:Y:S02]  /*47d0*/  @!P5 FSEL R14, R14, R11, P6 ;  /* 0x0000000b0e0ed208 */ /* 0x000fe40003000000 */
[C---:B------:R-:W-:Y:S02]  /*47e0*/  FSETP.GEU.AND P5, PT, R60.reuse, R5, PT ;  /* 0x000000053c00720b */ /* 0x040fe40003fae000 */
[----:B------:R-:W-:-:S11]  /*47f0*/  FSETP.NAN.AND P6, PT, R60, R60, PT ;  /* 0x0000003c3c00720b */ /* 0x000fd60003fc8000 */
[----:B------:R-:W-:Y:S02]  /*4800*/  @P5 FSEL R60, R60, R5, P6 ;  /* 0x000000053c3c5208 */ /* 0x000fe40003000000 */
[----:B------:R-:W-:-:S04]  /*4810*/  FSEL R5, R21, -INF , P4 ;  /* 0xff80000015057808 */ /* 0x000fc80002000000 */
[----:B------:R-:W-:Y:S01]  /*4820*/  FSETP.GT.AND P5, PT, R14, R5, PT ;  /* 0x000000050e00720b */ /* 0x000fe20003fa4000 */
[----:B------:R-:W-:Y:S01]  /*4830*/  FFMA R29, R16, R6, R29 ;  /* 0x00000006101d7223 */ /* 0x000fe2000000001d */
[----:B------:R-:W-:-:S11]  /*4840*/  FSETP.NAN.AND P6, PT, R14, R14, PT ;  /* 0x0000000e0e00720b */ /* 0x000fd60003fc8000 */
[----:B------:R-:W-:Y:S02]  /*4850*/  @!P5 FSEL R14, R14, R5, P6 ;  /* 0x000000050e0ed208 */ /* 0x000fe40003000000 */
[----:B------:R-:W-:-:S04]  /*4860*/  FSEL R5, R29, +INF , P4 ;  /* 0x7f8000001d057808 */ /* 0x000fc80002000000 */
[C---:B------:R-:W-:Y:S02]  /*4870*/  FSETP.GEU.AND P5, PT, R60.reuse, R5, PT ;  /* 0x000000053c00720b */ /* 0x040fe40003fae000 */
[----:B------:R-:W-:-:S11]  /*4880*/  FSETP.NAN.AND P6, PT, R60, R60, PT ;  /* 0x0000003c3c00720b */ /* 0x000fd60003fc8000 */
[----:B------:R-:W-:Y:S02]  /*4890*/  @P5 FSEL R60, R60, R5, P6 ;  /* 0x000000053c3c5208 */ /* 0x000fe40003000000 */
[----:B------:R-:W-:-:S04]  /*48a0*/  FSEL R5, R29, -INF , P4 ;  /* 0xff8000001d057808 */ /* 0x000fc80002000000 */
[C---:B------:R-:W-:Y:S01]  /*48b0*/  FSETP.GT.AND P5, PT, R14.reuse, R5, PT ;  /* 0x000000050e00720b */ /* 0x040fe20003fa4000 */
[----:B------:R-:W-:Y:S01]  /*48c0*/  FFMA R22, R13, R7, R22 ;  /* 0x000000070d167223 */ /* 0x000fe20000000016 */
[----:B------:R-:W-:-:S11]  /*48d0*/  FSETP.NAN.AND P6, PT, R14, R14, PT ;  /* 0x0000000e0e00720b */ /* 0x000fd60003fc8000 */
[----:B------:R-:W-:Y:S02]  /*48e0*/  @!P5 FSEL R14, R14, R5, P6 ;  /* 0x000000050e0ed208 */ /* 0x000fe40003000000 */
[----:B------:R-:W-:-:S04]  /*48f0*/  FSEL R5, R22, +INF , P4 ;  /* 0x7f80000016057808 */ /* 0x000fc80002000000 */
[C---:B------:R-:W-:Y:S02]  /*4900*/  FSETP.GEU.AND P5, PT, R60.reuse, R5, PT ;  /* 0x000000053c00720b */ /* 0x040fe40003fae000 */
[----:B------:R-:W-:-:S11]  /*4910*/  FSETP.NAN.AND P6, PT, R60, R60, PT ;  /* 0x0000003c3c00720b */ /* 0x000fd60003fc8000 */
[----:B------:R-:W-:Y:S02]  /*4920*/  @P5 FSEL R60, R60, R5, P6 ;  /* 0x000000053c3c5208 */ /* 0x000fe40003000000 */
[----:B------:R-:W0:Y:S02]  /*4930*/  LDS.128 R4, [R3.X4+0x2010] ;  /* 0x0020100003047984 */ /* 0x000e240000004c00 */
[----:B------:R-:W-:Y:S01]  /*4940*/  FSETP.NAN.AND P6, PT, R60, R60, PT ;  /* 0x0000003c3c00720b */ /* 0x000fe20003fc8000 */
[----:B0-----:R-:W-:-:S05]  /*4950*/  FFMA R27, R24, R4, R17 ;  /* 0x00000004181b7223 */ /* 0x001fca0000000011 */
[----:B------:R-:W-:-:S04]  /*4960*/  FSEL R11, R27, +INF , P4 ;  /* 0x7f8000001b0b7808 */ /* 0x000fc80002000000 */
[----:B------:R-:W-:Y:S01]  /*4970*/  FSETP.GEU.AND P5, PT, R60, R11, PT ;  /* 0x0000000b3c00720b */ /* 0x000fe20003fae000 */
[----:B------:R-:W-:-:S05]  /*4980*/  FFMA R18, R23, R5, R18 ;  /* 0x0000000517127223 */ /* 0x000fca0000000012 */
[----:B------:R-:W-:-:S07]  /*4990*/  FSEL R5, R18, +INF , P4 ;  /* 0x7f80000012057808 */ /* 0x000fce0002000000 */
[----:B------:R-:W-:-:S04]  /*49a0*/  @P5 FSEL R60, R60, R11, P6 ;  /* 0x0000000b3c3c5208 */ /* 0x000fc80003000000 */
[----:B------:R-:W-:Y:S01]  /*49b0*/  FSETP.GEU.AND P5, PT, R60, R5, PT ;  /* 0x000000053c00720b */ /* 0x000fe20003fae000 */
[----:B------:R-:W-:Y:S01]  /*49c0*/  FFMA R26, R26, R6, R25 ;  /* 0x000000061a1a7223 */ /* 0x000fe20000000019 */
[----:B------:R-:W-:-:S11]  /*49d0*/  FSETP.NAN.AND P6, PT, R60, R60, PT ;  /* 0x0000003c3c00720b */ /* 0x000fd60003fc8000 */
[----:B------:R-:W-:Y:S02]  /*49e0*/  @P5 FSEL R60, R60, R5, P6 ;  /* 0x000000053c3c5208 */ /* 0x000fe40003000000 */
[----:B------:R-:W-:-:S04]  /*49f0*/  FSEL R5, R26, +INF , P4 ;  /* 0x7f8000001a057808 */ /* 0x000fc80002000000 */
[C---:B------:R-:W-:Y:S01]  /*4a00*/  FSETP.GEU.AND P5, PT, R60.reuse, R5, PT ;  /* 0x000000053c00720b */ /* 0x040fe20003fae000 */
[----:B------:R-:W-:Y:S01]  /*4a10*/  FFMA R15, R15, R7, R28 ;  /* 0x000000070f0f7223 */ /* 0x000fe2000000001c */
[----:B------:R-:W-:-:S11]  /*4a20*/  FSETP.NAN.AND P6, PT, R60, R60, PT ;  /* 0x0000003c3c00720b */ /* 0x000fd60003fc8000 */
[----:B------:R-:W-:Y:S02]  /*4a30*/  @P5 FSEL R60, R60, R5, P6 ;  /* 0x000000053c3c5208 */ /* 0x000fe40003000000 */
        /* <DEDUP_REMOVED lines=35> */
[----:B------:R-:W-:-:S05]  /*4c70*/  @P5 FSEL R60, R60, R5, P6 ;  /* 0x000000053c3c5208 */ /* 0x000fca0003000000 */
[----:B------:R-:W-:-:S05]  /*4c80*/  IMAD.MOV.U32 R23, RZ, RZ, R60 ;  /* 0x000000ffff177224 */ /* 0x000fca00078e003c */
[----:B------:R-:W0:Y:S01]  /*4c90*/  SHFL.BFLY PT, R4, R23, 0x1, 0x1f ;  /* 0x0c201f0017047f89 */ /* 0x000e2200000e0000 */
[----:B------:R-:W-:-:S04]  /*4ca0*/  FSEL R5, R15, -INF , P4 ;  /* 0xff8000000f057808 */ /* 0x000fc80002000000 */
[C---:B------:R-:W-:Y:S02]  /*4cb0*/  FSETP.GT.AND P5, PT, R14.reuse, R5, PT ;  /* 0x000000050e00720b */ /* 0x040fe40003fa4000 */
[----:B------:R-:W-:-:S11]  /*4cc0*/  FSETP.NAN.AND P6, PT, R14, R14, PT ;  /* 0x0000000e0e00720b */ /* 0x000fd60003fc8000 */
[----:B------:R-:W-:Y:S02]  /*4cd0*/  @!P5 FSEL R14, R14, R5, P6 ;  /* 0x000000050e0ed208 */ /* 0x000fe40003000000 */
[C---:B0-----:R-:W-:Y:S02]  /*4ce0*/  FSETP.GEU.AND P5, PT, R23.reuse, R4, PT ;  /* 0x000000041700720b */ /* 0x041fe40003fae000 */
[----:B------:R-:W-:Y:S02]  /*4cf0*/  FSETP.NAN.AND P6, PT, R23, R23, PT ;  /* 0x000000171700720b */ /* 0x000fe40003fc8000 */
[----:B------:R-:W-:Y:S02]  /*4d00*/  LOP3.LUT R13, R3, R79, RZ, 0xfc, !PT ;  /* 0x0000004f030d7212 */ /* 0x000fe400078efcff */
[----:B------:R-:W-:Y:S02]  /*4d10*/  F2FP.BF16.PACK_AB R5, R91, R90 ;  /* 0x0000005a5b05723e */ /* 0x000fe400000010ff */
[----:B------:R-:W-:Y:S01]  /*4d20*/  F2FP.BF16.PACK_AB R6, R53, R52 ;  /* 0x000000343506723e */ /* 0x000fe200000010ff */
[----:B------:R-:W-:Y:S01]  /*4d30*/  IMAD.WIDE R12, R13, R80, c[0x0][0x178] ;  /* 0x00005e000d0c7625 */ /* 0x000fe200078e0250 */
[----:B------:R-:W-:-:S03]  /*4d40*/  F2FP.BF16.PACK_AB R7, R55, R54 ;  /* 0x000000363707723e */ /* 0x000fc600000010ff */
[----:B------:R-:W-:Y:S02]  /*4d50*/  @P5 SEL R23, R23, R4, P6 ;  /* 0x0000000417175207 */ /* 0x000fe40003000000 */
[----:B------:R-:W-:Y:S01]  /*4d60*/  F2FP.BF16.PACK_AB R4, R95, R88 ;  /* 0x000000585f04723e */ /* 0x000fe200000010ff */
[----:B------:R-:W-:Y:S02]  /*4d70*/  IMAD.IADD R79, R82, 0x1, R79 ;  /* 0x00000001524f7824 */ /* 0x000fe400078e024f */
[----:B------:R-:W-:Y:S01]  /*4d80*/  IMAD R17, R9, 0xc00, R3 ;  /* 0x00000c0009117824 */ /* 0x000fe200078e0203 */
[----:B------:R-:W-:Y:S01]  /*4d90*/  F2FP.BF16.PACK_AB R72, R73, R72 ;  /* 0x000000484948723e */ /* 0x000fe200000010ff */
[----:B------:R-:W-:Y:S01]  /*4da0*/  IMAD R19, R9, 0xc00, R82 ;  /* 0x00000c0009137824 */ /* 0x000fe200078e0252 */
[----:B------:R0:W-:Y:S01]  /*4db0*/  @!P1 STG.E.128 [R12.64], R4 ;  /* 0x000000040c009986 */ /* 0x0001e2000c101d04 */
[----:B------:R-:W-:Y:S01]  /*4dc0*/  F2FP.BF16.PACK_AB R8, R49, R48 ;  /* 0x000000303108723e */ /* 0x000fe200000010ff */
[----:B------:R-:W-:Y:S01]  /*4dd0*/  IMAD.WIDE R16, R17, R80, c[0x0][0x178] ;  /* 0x00005e0011107625 */ /* 0x000fe200078e0250 */
[----:B------:R-:W-:-:S02]  /*4de0*/  F2FP.BF16.PACK_AB R9, R51, R50 ;  /* 0x000000323309723e */ /* 0x000fc400000010ff */
[----:B------:R-:W-:Y:S02]  /*4df0*/  F2FP.BF16.PACK_AB R10, R45, R44 ;  /* 0x0000002c2d0a723e */ /* 0x000fe400000010ff */
[----:B------:R-:W-:Y:S02]  /*4e00*/  F2FP.BF16.PACK_AB R11, R47, R46 ;  /* 0x0000002e2f0b723e */ /* 0x000fe400000010ff */
[----:B------:R-:W-:Y:S02]  /*4e10*/  F2FP.BF16.PACK_AB R73, R75, R74 ;  /* 0x0000004a4b49723e */ /* 0x000fe400000010ff */
[----:B------:R-:W-:Y:S02]  /*4e20*/  F2FP.BF16.PACK_AB R74, R37, R36 ;  /* 0x00000024254a723e */ /* 0x000fe400000010ff */
[----:B------:R-:W-:Y:S01]  /*4e30*/  F2FP.BF16.PACK_AB R75, R40, R41 ;  /* 0x00000029284b723e */ /* 0x000fe200000010ff */
[----:B0-----:R-:W-:Y:S01]  /*4e40*/  IMAD.WIDE R12, R79, R80, c[0x0][0x178] ;  /* 0x00005e004f0c7625 */ /* 0x001fe200078e0250 */
[----:B------:R-:W-:-:S02]  /*4e50*/  F2FP.BF16.PACK_AB R6, R18, R27 ;  /* 0x0000001b1206723e */ /* 0x000fc400000010ff */
[----:B------:R-:W-:Y:S01]  /*4e60*/  F2FP.BF16.PACK_AB R4, R21, R20 ;  /* 0x000000141504723e */ /* 0x000fe200000010ff */
[----:B------:R-:W-:Y:S01]  /*4e70*/  IMAD.WIDE R18, R19, R80, c[0x0][0x178] ;  /* 0x00005e0013127625 */ /* 0x000fe200078e0250 */
[----:B------:R-:W-:Y:S02]  /*4e80*/  F2FP.BF16.PACK_AB R5, R22, R29 ;  /* 0x0000001d1605723e */ /* 0x000fe400000010ff */
[----:B------:R-:W-:Y:S01]  /*4e90*/  F2FP.BF16.PACK_AB R7, R15, R26 ;  /* 0x0000001a0f07723e */ /* 0x000fe200000010ff */
[----:B------:R-:W-:Y:S04]  /*4ea0*/  @P3 STG.E.128 [R12.64], R8 ;  /* 0x000000080c003986 */ /* 0x000fe8000c101d04 */
[----:B------:R-:W-:Y:S04]  /*4eb0*/  @!P2 STG.E.128 [R16.64], R72 ;  /* 0x000000481000a986 */ /* 0x000fe8000c101d04 */
[----:B------:R-:W-:Y:S04]  /*4ec0*/  @P4 STG.E.128 [R18.64], R4 ;  /* 0x0000000412004986 */ /* 0x000fe8000c101d04 */
[----:B------:R-:W-:Y:S01]  /*4ed0*/  BAR.SYNC.DEFER_BLOCKING 0x0 ;  /* 0x0000000000007b1d */ /* 0x000fe20000010000 */
[----:B------:R-:W-:-:S05]  /*4ee0*/  LOP3.LUT P4, RZ, R77, 0x1f, RZ, 0xc0, !PT ;  /* 0x0000001f4dff7812 */ /* 0x000fca000788c0ff */
[----:B------:R-:W0:Y:S01]  /*4ef0*/  SHFL.BFLY PT, R24, R89, 0x10, 0x1f ;  /* 0x0e001f0059187f89 */ /* 0x000e2200000e0000 */
[----:B------:R-:W-:-:S03]  /*4f00*/  ISETP.GE.AND P6, PT, R77, 0x10, PT ;  /* 0x000000104d00780c */ /* 0x000fc60003fc6270 */
[----:B------:R-:W1:Y:S04]  /*4f10*/  SHFL.BFLY PT, R3, R14, 0x10, 0x1f ;  /* 0x0e001f000e037f89 */ /* 0x000e6800000e0000 */
[----:B------:R-:W-:Y:S04]  /*4f20*/  @!P4 STS [R0], R93 ;  /* 0x0000005d0000c388 */ /* 0x000fe80000000800 */
[----:B------:R-:W-:Y:S04]  /*4f30*/  @!P4 STS [R0+0x20], R23 ;  /* 0x000020170000c388 */ /* 0x000fe80000000800 */
[----:B------:R-:W-:Y:S01]  /*4f40*/  BAR.SYNC.DEFER_BLOCKING 0x0 ;  /* 0x0000000000007b1d */ /* 0x000fe20000010000 */
[----:B0-----:R-:W-:-:S02]  /*4f50*/  FSETP.GT.AND P2, PT, R89, R24, PT ;  /* 0x000000185900720b */ /* 0x001fc40003f44000 */
[----:B-1----:R-:W-:Y:S02]  /*4f60*/  FSETP.GT.AND P1, PT, R14, R3, PT ;  /* 0x000000030e00720b */ /* 0x002fe40003f24000 */
[C---:B------:R-:W-:Y:S01]  /*4f70*/  FSETP.NAN.AND P3, PT, R89.reuse, R89, PT ;  /* 0x000000595900720b */ /* 0x040fe20003f68000 */
[----:B------:R-:W-:Y:S08]  /*4f80*/  @!P6 LDS R2, [R77.X4] ;  /* 0x000000004d02e984 */ /* 0x000ff00000004800 */
[----:B------:R-:W-:-:S02]  /*4f90*/  @!P2 FSEL R89, R89, R24, P3 ;  /* 0x000000185959a208 */ /* 0x000fc40001800000 */
[----:B------:R-:W-:-:S03]  /*4fa0*/  FSETP.NAN.AND P2, PT, R14, R14, PT ;  /* 0x0000000e0e00720b */ /* 0x000fc60003f48000 */
[----:B------:R-:W0:Y:S01]  /*4fb0*/  SHFL.BFLY PT, R4, R89, 0x8, 0x1f ;  /* 0x0d001f0059047f89 */ /* 0x000e2200000e0000 */
[----:B------:R-:W-:-:S05]  /*4fc0*/  @!P1 FSEL R14, R14, R3, P2 ;  /* 0x000000030e0e9208 */ /* 0x000fca0001000000 */
[----:B------:R-:W1:Y:S01]  /*4fd0*/  SHFL.BFLY PT, R5, R14, 0x8, 0x1f ;  /* 0x0d001f000e057f89 */ /* 0x000e6200000e0000 */
[C---:B------:R-:W-:Y:S02]  /*4fe0*/  FSETP.NAN.AND P3, PT, R89.reuse, R89, PT ;  /* 0x000000595900720b */ /* 0x040fe40003f68000 */
[----:B0-----:R-:W-:Y:S01]  /*4ff0*/  FSETP.GT.AND P2, PT, R89, R4, PT ;  /* 0x000000045900720b */ /* 0x001fe20003f44000 */
[----:B------:R-:W0:Y:S01]  /*5000*/  SHFL.BFLY PT, R3, R2, 0x4, 0x1f ;  /* 0x0c801f0002037f89 */ /* 0x000e2200000e0000 */
[----:B-1----:R-:W-:-:S11]  /*5010*/  FSETP.GT.AND P1, PT, R14, R5, PT ;  /* 0x000000050e00720b */ /* 0x002fd60003f24000 */
[----:B------:R-:W-:Y:S02]  /*5020*/  @!P2 FSEL R89, R89, R4, P3 ;  /* 0x000000045959a208 */ /* 0x000fe40001800000 */
[----:B------:R-:W-:-:S03]  /*5030*/  FSETP.NAN.AND P3, PT, R14, R14, PT ;  /* 0x0000000e0e00720b */ /* 0x000fc60003f68000 */
[----:B------:R-:W1:Y:S01]  /*5040*/  SHFL.BFLY PT, R4, R89, 0x4, 0x1f ;  /* 0x0c801f0059047f89 */ /* 0x000e6200000e0000 */
[----:B------:R-:W-:Y:S02]  /*5050*/  @!P1 FSEL R14, R14, R5, P3 ;  /* 0x000000050e0e9208 */ /* 0x000fe40001800000 */
[C---:B------:R-:W-:Y:S02]  /*5060*/  FSETP.NAN.AND P1, PT, R2.reuse, R2, PT ;  /* 0x000000020200720b */ /* 0x040fe40003f28000 */
[----:B0-----:R-:W-:-:S04]  /*5070*/  FSETP.GEU.AND P2, PT, R2, R3, PT ;  /* 0x000000030200720b */ /* 0x001fc80003f4e000 */
[C---:B------:R-:W-:Y:S01]  /*5080*/  FSEL R3, R2.reuse, R3, !P2 ;  /* 0x0000000302037208 */ /* 0x040fe20005000000 */
[----:B------:R-:W0:Y:S03]  /*5090*/  SHFL.BFLY PT, R5, R14, 0x4, 0x1f ;  /* 0x0c801f000e057f89 */ /* 0x000e2600000e0000 */
[----:B------:R-:W-:-:S05]  /*50a0*/  FSEL R2, R2, R3, P1 ;  /* 0x0000000302027208 */ /* 0x000fca0000800000 */
[----:B------:R-:W2:Y:S01]  /*50b0*/  SHFL.BFLY PT, R3, R2, 0x2, 0x1f ;  /* 0x0c401f0002037f89 */ /* 0x000ea200000e0000 */
[C---:B-1----:R-:W-:Y:S02]  /*50c0*/  FSETP.GT.AND P2, PT, R89.reuse, R4, PT ;  /* 0x000000045900720b */ /* 0x042fe40003f44000 */
[----:B------:R-:W-:Y:S02]  /*50d0*/  FSETP.NAN.AND P3, PT, R89, R89, PT ;  /* 0x000000595900720b */ /* 0x000fe40003f68000 */
[----:B0-----:R-:W-:-:S09]  /*50e0*/  FSETP.GT.AND P1, PT, R14, R5, PT ;  /* 0x000000050e00720b */ /* 0x001fd20003f24000 */
[----:B------:R-:W-:Y:S02]  /*50f0*/  @!P2 FSEL R89, R89, R4, P3 ;  /* 0x000000045959a208 */ /* 0x000fe40001800000 */
[----:B------:R-:W-:Y:S02]  /*5100*/  FSETP.NAN.AND P3, PT, R14, R14, PT ;  /* 0x0000000e0e00720b */ /* 0x000fe40003f68000 */
[----:B--2---:R-:W-:Y:S01]  /*5110*/  FSETP.GEU.AND P2, PT, R2, R3, PT ;  /* 0x000000030200720b */ /* 0x004fe20003f4e000 */
[----:B------:R-:W0:Y:S01]  /*5120*/  SHFL.BFLY PT, R4, R89, 0x2, 0x1f ;  /* 0x0c401f0059047f89 */ /* 0x000e2200000e0000 */
[----:B------:R-:W-:Y:S02]  /*5130*/  @!P1 FSEL R14, R14, R5, P3 ;  /* 0x000000050e0e9208 */ /* 0x000fe40001800000 */
[----:B------:R-:W-:-:S03]  /*5140*/  FSETP.NAN.AND P1, PT, R2, R2, PT ;  /* 0x000000020200720b */ /* 0x000fc60003f28000 */
[----:B------:R-:W1:Y:S06]  /*5150*/  SHFL.BFLY PT, R5, R14, 0x2, 0x1f ;  /* 0x0c401f000e057f89 */ /* 0x000e6c00000e0000 */
[----:B------:R-:W-:-:S05]  /*5160*/  @P2 FSEL R2, R2, R3, P1 ;  /* 0x0000000302022208 */ /* 0x000fca0000800000 */
[----:B------:R-:W2:Y:S01]  /*5170*/  SHFL.BFLY PT, R3, R2, 0x1, 0x1f ;  /* 0x0c201f0002037f89 */ /* 0x000ea200000e0000 */
[C---:B0-----:R-:W-:Y:S02]  /*5180*/  FSETP.GT.AND P2, PT, R89.reuse, R4, PT ;  /* 0x000000045900720b */ /* 0x041fe40003f44000 */
[----:B------:R-:W-:Y:S02]  /*5190*/  FSETP.NAN.AND P3, PT, R89, R89, PT ;  /* 0x000000595900720b */ /* 0x000fe40003f68000 */
[----:B-1----:R-:W-:-:S09]  /*51a0*/  FSETP.GT.AND P1, PT, R14, R5, PT ;  /* 0x000000050e00720b */ /* 0x002fd20003f24000 */
[----:B------:R-:W-:Y:S02]  /*51b0*/  @!P2 FSEL R89, R89, R4, P3 ;  /* 0x000000045959a208 */ /* 0x000fe40001800000 */
[----:B--2---:R-:W-:Y:S02]  /*51c0*/  FSETP.GEU.AND P2, PT, R2, R3, PT ;  /* 0x000000030200720b */ /* 0x004fe40003f4e000 */
[----:B------:R-:W-:Y:S02]  /*51d0*/  FSETP.NAN.AND P3, PT, R14, R14, PT ;  /* 0x0000000e0e00720b */ /* 0x000fe40003f68000 */
[----:B------:R-:W-:Y:S02]  /*51e0*/  ISETP.NE.AND P5, PT, R86, RZ, PT ;  /* 0x000000ff5600720c */ /* 0x000fe40003fa5270 */
[----:B------:R-:W-:Y:S02]  /*51f0*/  @!P1 FSEL R14, R14, R5, P3 ;  /* 0x000000050e0e9208 */ /* 0x000fe40001800000 */
[----:B------:R-:W-:-:S05]  /*5200*/  FSETP.NAN.AND P1, PT, R2, R2, PT ;  /* 0x000000020200720b */ /* 0x000fca0003f28000 */
[----:B------:R-:W-:-:S05]  /*5210*/  @P2 SEL R2, R2, R3, P1 ;  /* 0x0000000302022207 */ /* 0x000fca0000800000 */
[----:B------:R-:W-:Y:S04]  /*5220*/  @P5 STS [R77.X4], R2 ;  /* 0x000000024d005388 */ /* 0x000fe80000004800 */
[----:B------:R-:W-:Y:S06]  /*5230*/  BAR.SYNC.DEFER_BLOCKING 0x0 ;  /* 0x0000000000007b1d */ /* 0x000fec0000010000 */
[----:B------:R-:W-:Y:S04]  /*5240*/  LDS R24, [RZ] ;  /* 0x00000000ff187984 */ /* 0x000fe80000000800 */
[----:B------:R-:W0:Y:S04]  /*5250*/  LDS R25, [0x20] ;  /* 0x00002000ff197984 */ /* 0x000e280000000800 */
[----:B------:R-:W-:Y:S06]  /*5260*/  BAR.SYNC.DEFER_BLOCKING 0x0 ;  /* 0x0000000000007b1d */ /* 0x000fec0000010000 */
[----:B------:R-:W1:Y:S04]  /*5270*/  SHFL.BFLY PT, R4, R89, 0x1, 0x1f ;  /* 0x0c201f0059047f89 */ /* 0x000e6800000e0000 */
[----:B------:R-:W2:Y:S01]  /*5280*/  SHFL.BFLY PT, R3, R14, 0x1, 0x1f ;  /* 0x0c201f000e037f89 */ /* 0x000ea200000e0000 */
[----:B------:R-:W-:-:S03]  /*5290*/  LOP3.LUT R5, R77, 0x1, RZ, 0xc0, !PT ;  /* 0x000000014d057812 */ /* 0x000fc600078ec0ff */
[----:B0-----:R-:W-:Y:S04]  /*52a0*/  STS.64 [RZ], R24 ;  /* 0x00000018ff007388 */ /* 0x001fe80000000a00 */
[----:B------:R-:W-:Y:S01]  /*52b0*/  BAR.SYNC.DEFER_BLOCKING 0x0 ;  /* 0x0000000000007b1d */ /* 0x000fe20000010000 */
[CC--:B-1----:R-:W-:Y:S02]  /*52c0*/  FSETP.GT.AND P2, PT, R89.reuse, R4.reuse, PT ;  /* 0x000000045900720b */ /* 0x0c2fe40003f44000 */
[C---:B--2---:R-:W-:Y:S02]  /*52d0*/  FSETP.GT.AND P1, PT, R14.reuse, R3, PT ;  /* 0x000000030e00720b */ /* 0x044fe40003f24000 */
[C---:B------:R-:W-:Y:S01]  /*52e0*/  FSETP.NAN.AND P3, PT, R89.reuse, R89, PT ;  /* 0x000000595900720b */ /* 0x040fe20003f68000 */
[----:B------:R-:W-:Y:S08]  /*52f0*/  LDS R2, [R5.X4] ;  /* 0x0000000005027984 */ /* 0x000ff00000004800 */
[----:B------:R-:W-:Y:S01]  /*5300*/  @!P2 SEL R89, R89, R4, P3 ;  /* 0x000000045959a207 */ /* 0x000fe20001800000 */
[----:B------:R-:W-:Y:S01]  /*5310*/  BAR.SYNC.DEFER_BLOCKING 0x0 ;  /* 0x0000000000007b1d */ /* 0x000fe20000010000 */
[----:B------:R-:W-:-:S04]  /*5320*/  FSETP.NAN.AND P2, PT, R14, R14, PT ;  /* 0x0000000e0e00720b */ /* 0x000fc80003f48000 */
[----:B------:R-:W-:Y:S01]  /*5330*/  @!P1 SEL R14, R14, R3, P2 ;  /* 0x000000030e0e9207 */ /* 0x000fe20001000000 */
[----:B------:R-:W-:Y:S04]  /*5340*/  @!P4 STS [R0], R89 ;  /* 0x000000590000c388 */ /* 0x000fe80000000800 */
[----:B------:R-:W-:Y:S04]  /*5350*/  @!P4 STS [R0+0x20], R14 ;  /* 0x0000200e0000c388 */ /* 0x000fe80000000800 */
[----:B------:R-:W-:Y:S06]  /*5360*/  BAR.SYNC.DEFER_BLOCKING 0x0 ;  /* 0x0000000000007b1d */ /* 0x000fec0000010000 */
[----:B------:R-:W0:Y:S04]  /*5370*/  @!P6 LDS R76, [R77.X4] ;  /* 0x000000004d4ce984 */ /* 0x000e280000004800 */
[----:B0-----:R-:W0:Y:S01]  /*5380*/  SHFL.BFLY PT, R3, R76, 0x4, 0x1f ;  /* 0x0c801f004c037f89 */ /* 0x001e2200000e0000 */
[----:B------:R-:W-:-:S02]  /*5390*/  FSETP.NAN.AND P2, PT, R76, R76, PT ;  /* 0x0000004c4c00720b */ /* 0x000fc40003f48000 */
[----:B0-----:R-:W-:-:S04]  /*53a0*/  FSETP.GT.AND P1, PT, R76, R3, PT ;  /* 0x000000034c00720b */ /* 0x001fc80003f24000 */
[----:B------:R-:W-:-:S04]  /*53b0*/  FSEL R3, R76, R3, P1 ;  /* 0x000000034c037208 */ /* 0x000fc80000800000 */
[----:B------:R-:W-:-:S05]  /*53c0*/  FSEL R4, R76, R3, P2 ;  /* 0x000000034c047208 */ /* 0x000fca0001000000 */
[----:B------:R-:W0:Y:S01]  /*53d0*/  SHFL.BFLY PT, R3, R4, 0x2, 0x1f ;  /* 0x0c401f0004037f89 */ /* 0x000e2200000e0000 */
[C---:B------:R-:W-:Y:S02]  /*53e0*/  FSETP.NAN.AND P2, PT, R4.reuse, R4, PT ;  /* 0x000000040400720b */ /* 0x040fe40003f48000 */
[----:B0-----:R-:W-:-:S13]  /*53f0*/  FSETP.GT.AND P1, PT, R4, R3, PT ;  /* 0x000000030400720b */ /* 0x001fda0003f24000 */
[----:B------:R-:W-:-:S05]  /*5400*/  @!P1 FSEL R4, R4, R3, P2 ;  /* 0x0000000304049208 */ /* 0x000fca0001000000 */
[----:B------:R-:W0:Y:S01]  /*5410*/  SHFL.BFLY PT, R3, R4, 0x1, 0x1f ;  /* 0x0c201f0004037f89 */ /* 0x000e2200000e0000 */
[C---:B------:R-:W-:Y:S02]  /*5420*/  FSETP.NAN.AND P2, PT, R4.reuse, R4, PT ;  /* 0x000000040400720b */ /* 0x040fe40003f48000 */
[----:B0-----:R-:W-:-:S13]  /*5430*/  FSETP.GT.AND P1, PT, R4, R3, PT ;  /* 0x000000030400720b */ /* 0x001fda0003f24000 */
[----:B------:R-:W-:-:S05]  /*5440*/  @!P1 SEL R4, R4, R3, P2 ;  /* 0x0000000304049207 */ /* 0x000fca0001000000 */
[----:B------:R-:W-:Y:S04]  /*5450*/  @P5 STS [R77.X4], R4 ;  /* 0x000000044d005388 */ /* 0x000fe80000004800 */
[----:B------:R-:W-:Y:S06]  /*5460*/  BAR.SYNC.DEFER_BLOCKING 0x0 ;  /* 0x0000000000007b1d */ /* 0x000fec0000010000 */
[----:B------:R-:W-:Y:S04]  /*5470*/  LDS R26, [RZ] ;  /* 0x00000000ff1a7984 */ /* 0x000fe80000000800 */
[----:B------:R-:W0:Y:S04]  /*5480*/  LDS R27, [0x20] ;  /* 0x00002000ff1b7984 */ /* 0x000e280000000800 */
[----:B------:R-:W-:Y:S06]  /*5490*/  BAR.SYNC.DEFER_BLOCKING 0x0 ;  /* 0x0000000000007b1d */ /* 0x000fec0000010000 */
[----:B0-----:R-:W-:Y:S04]  /*54a0*/  STS.64 [RZ], R26 ;  /* 0x0000001aff007388 */ /* 0x001fe80000000a00 */
[----:B------:R-:W-:Y:S06]  /*54b0*/  BAR.SYNC.DEFER_BLOCKING 0x0 ;  /* 0x0000000000007b1d */ /* 0x000fec0000010000 */
[----:B------:R0:W1:Y:S01]  /*54c0*/  LDS R3, [R5.X4] ;  /* 0x0000000005037984 */ /* 0x0000620000004800 */
[----:B------:R-:W-:-:S02]  /*54d0*/  LOP3.LUT P1, RZ, R77, 0xfe, RZ, 0xc0, !PT ;  /* 0x000000fe4dff7812 */ /* 0x000fc4000782c0ff */
[----:B------:R-:W-:-:S04]  /*54e0*/  LOP3.LUT R23, R78, 0x1, R77, 0xf8, !PT ;  /* 0x000000014e177812 */ /* 0x000fc800078ef84d */
[C---:B------:R-:W-:Y:S01]  /*54f0*/  ISETP.LT.AND P1, PT, R23.reuse, 0x1010, !P1 ;  /* 0x000010101700780c */ /* 0x040fe20004f21270 */
[----:B------:R-:W-:-:S04]  /*5500*/  IMAD.WIDE R8, R23, R80, c[0x0][0x188] ;  /* 0x0000620017087625 */ /* 0x000fc800078e0250 */
[----:B------:R-:W-:-:S04]  /*5510*/  IMAD.WIDE R10, R23, R80, c[0x0][0x190] ;  /* 0x00006400170a7625 */ /* 0x000fc800078e0250 */
[CC--:B------:R-:W-:Y:S01]  /*5520*/  IMAD.WIDE R12, R23.reuse, R80.reuse, c[0x0][0x198] ;  /* 0x00006600170c7625 */ /* 0x0c0fe200078e0250 */
[----:B0-----:R-:W-:Y:S01]  /*5530*/  CS2R R4, SRZ ;  /* 0x0000000000047805 */ /* 0x001fe2000001ff00 */
[----:B------:R-:W-:Y:S02]  /*5540*/  CS2R R6, SRZ ;  /* 0x0000000000067805 */ /* 0x000fe4000001ff00 */
[----:B------:R-:W-:Y:S01]  /*5550*/  IMAD.WIDE R18, R23, R80, c[0x0][0x1b0] ;  /* 0x00006c0017127625 */ /* 0x000fe200078e0250 */
[----:B-1----:R-:W-:-:S03]  /*5560*/  F2FP.BF16.PACK_AB R0, R3, R2 ;  /* 0x000000020300723e */ /* 0x002fc600000010ff */
[----:B------:R-:W-:Y:S01]  /*5570*/  IMAD.WIDE R2, R23, R80, c[0x0][0x180] ;  /* 0x0000600017027625 */ /* 0x000fe200078e0250 */
[C---:B------:R-:W-:Y:S02]  /*5580*/  PRMT R15, R0.reuse, 0x7632, R15 ;  /* 0x00007632000f7816 */ /* 0x040fe4000000000f */
[C---:B------:R-:W-:Y:S02]  /*5590*/  PRMT R17, R0.reuse, 0x7610, R17 ;  /* 0x0000761000117816 */ /* 0x040fe40000000011 */
[----:B------:R0:W-:Y:S04]  /*55a0*/  @P1 STG.E.U16 [R2.64], R0 ;  /* 0x0000000002001986 */ /* 0x0001e8000c101504 */
[----:B------:R1:W-:Y:S01]  /*55b0*/  @P1 STG.E.U16 [R8.64], R15 ;  /* 0x0000000f08001986 */ /* 0x0003e2000c101504 */
[----:B------:R-:W-:-:S03]  /*55c0*/  PRMT R21, R0, 0x7610, R21 ;  /* 0x0000761000157816 */ /* 0x000fc60000000015 */
[----:B------:R2:W-:Y:S01]  /*55d0*/  @P1 STG.E.U16 [R10.64], R17 ;  /* 0x000000110a001986 */ /* 0x0005e2000c101504 */
[----:B0-----:R-:W-:Y:S01]  /*55e0*/  PRMT R3, R0, 0x7632, R3 ;  /* 0x0000763200037816 */ /* 0x001fe20000000003 */
[----:B-1----:R-:W-:-:S04]  /*55f0*/  IMAD.WIDE R14, R23, R80, c[0x0][0x1a0] ;  /* 0x00006800170e7625 */ /* 0x002fc800078e0250 */
[----:B------:R0:W-:Y:S01]  /*5600*/  @P1 STG.E.U16 [R12.64], R3 ;  /* 0x000000030c001986 */ /* 0x0001e2000c101504 */
[C---:B------:R-:W-:Y:S01]  /*5610*/  PRMT R28, R0.reuse, 0x7632, R28 ;  /* 0x00007632001c7816 */ /* 0x040fe2000000001c */
[CC--:B--2---:R-:W-:Y:S02]  /*5620*/  IMAD.WIDE R16, R23.reuse, R80.reuse, c[0x0][0x1a8] ;  /* 0x00006a0017107625 */ /* 0x0c4fe400078e0250 */
[----:B------:R-:W-:Y:S02]  /*5630*/  @P1 STG.E.U16 [R14.64], R0 ;  /* 0x000000000e001986 */ /* 0x000fe4000c101504 */
[----:B------:R-:W-:Y:S01]  /*5640*/  IMAD.WIDE R22, R23, R80, c[0x0][0x1b8] ;  /* 0x00006e0017167625 */ /* 0x000fe200078e0250 */
[----:B0-----:R-:W-:-:S03]  /*5650*/  PRMT R13, R0, 0x7632, R13 ;  /* 0x00007632000d7816 */ /* 0x001fc6000000000d */
[-C--:B------:R-:W-:Y:S02]  /*5660*/  IMAD.WIDE R2, R81, R80.reuse, c[0x0][0x178] ;  /* 0x00005e0051027625 */ /* 0x080fe400078e0250 */
[----:B------:R-:W-:Y:S04]  /*5670*/  @P1 STG.E.U16 [R16.64], R13 ;  /* 0x0000000d10001986 */ /* 0x000fe8000c101504 */
[----:B------:R0:W-:Y:S04]  /*5680*/  @P1 STG.E.U16 [R18.64], R21 ;  /* 0x0000001512001986 */ /* 0x0001e8000c101504 */
[----:B------:R1:W-:Y:S04]  /*5690*/  @P1 STG.E.U16 [R22.64], R28 ;  /* 0x0000001c16001986 */ /* 0x0003e8000c101504 */
[----:B------:R2:W3:Y:S01]  /*56a0*/  @P0 LDG.E.EF.128 R4, [R2.64] ;  /* 0x0000000402040981 */ /* 0x0004e2000c0e1d00 */
[----:B------:R-:W-:Y:S01]  /*56b0*/  CS2R R8, SRZ ;  /* 0x0000000000087805 */ /* 0x000fe2000001ff00 */
[----:B------:R-:W-:Y:S01]  /*56c0*/  CS2R R10, SRZ ;  /* 0x00000000000a7805 */ /* 0x000fe2000001ff00 */
[----:B0-----:R-:W-:Y:S01]  /*56d0*/  IMAD.WIDE R20, R85, R80, c[0x0][0x178] ;  /* 0x00005e0055147625 */ /* 0x001fe200078e0250 */
[----:B------:R-:W-:Y:S01]  /*56e0*/  CS2R R16, SRZ ;  /* 0x0000000000107805 */ /* 0x000fe2000001ff00 */
[----:B------:R-:W-:-:S03]  /*56f0*/  CS2R R18, SRZ ;  /* 0x0000000000127805 */ /* 0x000fc6000001ff00 */
[----:B------:R0:W4:Y:S02]  /*5700*/  @P0 LDG.E.EF.128 R8, [R20.64] ;  /* 0x0000000414080981 */ /* 0x000124000c0e1d00 */
[----:B0-----:R-:W-:-:S05]  /*5710*/  IMAD.WIDE R20, R87, R80, c[0x0][0x178] ;  /* 0x00005e0057147625 */ /* 0x001fca00078e0250 */
[----:B------:R0:W5:Y:S01]  /*5720*/  @P0 LDG.E.EF.128 R16, [R20.64] ;  /* 0x0000000414100981 */ /* 0x000162000c0e1d00 */
[----:B------:R-:W-:Y:S01]  /*5730*/  CS2R R12, SRZ ;  /* 0x00000000000c7805 */ /* 0x000fe2000001ff00 */
[----:B------:R-:W-:Y:S01]  /*5740*/  CS2R R14, SRZ ;  /* 0x00000000000e7805 */ /* 0x000fe2000001ff00 */
[----:B--2---:R-:W-:-:S05]  /*5750*/  IMAD.WIDE R2, R83, R80, c[0x0][0x178] ;  /* 0x00005e0053027625 */ /* 0x004fca00078e0250 */
[----:B------:R2:W5:Y:S01]  /*5760*/  @P0 LDG.E.EF.128 R12, [R2.64] ;  /* 0x00000004020c0981 */ /* 0x000562000c0e1d00 */
[----:B------:R-:W-:-:S04]  /*5770*/  FSETP.GE.AND P1, PT, R24, RZ, PT ;  /* 0x000000ff1800720b */ /* 0x000fc80003f26000 */
[----:B------:R-:W-:-:S05]  /*5780*/  FSEL R24, R24, RZ, !P1 ;  /* 0x000000ff18187208 */ /* 0x000fca0004800000 */
[----:B------:R-:W-:Y:S01]  /*5790*/  FADD R24, RZ, -R24 ;  /* 0x80000018ff187221 */ /* 0x000fe20000000000 */
[----:B------:R-:W-:-:S04]  /*57a0*/  FSETP.GTU.AND P3, PT, R26, RZ, PT ;  /* 0x000000ff1a00720b */ /* 0x000fc80003f6c000 */
[----:B------:R-:W-:Y:S02]  /*57b0*/  FSETP.NAN.AND P2, PT, R24, R24, PT ;  /* 0x000000181800720b */ /* 0x000fe40003f48000 */
[C---:B------:R-:W-:Y:S02]  /*57c0*/  FSETP.GE.AND P1, PT, R25.reuse, RZ, PT ;  /* 0x000000ff1900720b */ /* 0x040fe40003f26000 */
[----:B--2---:R-:W-:Y:S02]  /*57d0*/  FSEL R3, R26, RZ, P3 ;  /* 0x000000ff1a037208 */ /* 0x004fe40001800000 */
[----:B------:R-:W-:Y:S02]  /*57e0*/  FSEL R25, R25, RZ, !P1 ;  /* 0x000000ff19197208 */ /* 0x000fe40004800000 */
[----:B------:R-:W-:-:S03]  /*57f0*/  FSETP.GT.AND P1, PT, R24, R3, PT ;  /* 0x000000031800720b */ /* 0x000fc60003f24000 */
[----:B------:R-:W-:Y:S02]  /*5800*/  FADD R25, RZ, -R25 ;  /* 0x80000019ff197221 */ /* 0x000fe40000000000 */
[----:B------:R-:W-:Y:S02]  /*5810*/  @!P2 FSEL R24, R24, R3, P1 ;  /* 0x000000031818a208 */ /* 0x000fe40000800000 */
[----:B------:R-:W-:Y:S02]  /*5820*/  FSETP.GTU.AND P1, PT, R27, RZ, PT ;  /* 0x000000ff1b00720b */ /* 0x000fe40003f2c000 */
[----:B------:R-:W-:Y:S01]  /*5830*/  FSETP.NAN.AND P2, PT, R25, R25, PT ;  /* 0x000000191900720b */ /* 0x000fe20003f48000 */
[----:B------:R-:W-:Y:S01]  /*5840*/  FMUL R24, R24, 0.0078740157186985015869 ;  /* 0x3c01020418187820 */ /* 0x000fe20000400000 */
[----:B------:R-:W-:-:S04]  /*5850*/  FSEL R0, R27, RZ, P1 ;  /* 0x000000ff1b007208 */ /* 0x000fc80000800000 */
[----:B------:R-:W-:Y:S02]  /*5860*/  FSETP.GT.AND P3, PT, R24, 9.9999997473787516356e-06, PT ;  /* 0x3727c5ac1800780b */ /* 0x000fe40003f64000 */
[----:B------:R-:W-:-:S05]  /*5870*/  FSETP.GT.AND P1, PT, R25, R0, PT ;  /* 0x000000001900720b */ /* 0x000fca0003f24000 */
[----:B------:R-:W-:Y:S02]  /*5880*/  @!P2 FSEL R25, R25, R0, P1 ;  /* 0x000000001919a208 */ /* 0x000fe40000800000 */
[----:B------:R-:W-:-:S04]  /*5890*/  FSETP.NAN.AND P1, PT, R24, R24, PT ;  /* 0x000000181800720b */ /* 0x000fc80003f28000 */
[----:B------:R-:W-:-:S04]  /*58a0*/  @!P3 FSEL R24, R24, 9.9999997473787516356e-06, P1 ;  /* 0x3727c5ac1818b808 */ /* 0x000fc80000800000 */
[C---:B------:R-:W-:Y:S02]  /*58b0*/  FSETP.GT.AND P3, PT, |R24|.reuse, 8.50705917302346158658e+37, PT ;  /* 0x7e8000001800780b */ /* 0x040fe40003f64200 */
[----:B------:R-:W-:Y:S01]  /*58c0*/  FSETP.GEU.AND P4, PT, |R24|, 1.175494350822287508e-38, PT ;  /* 0x008000001800780b */ /* 0x000fe20003f8e200 */
[----:B------:R-:W-:-:S05]  /*58d0*/  FMUL R25, R25, 0.0078740157186985015869 ;  /* 0x3c01020419197820 */ /* 0x000fca0000400000 */
[----:B------:R-:W-:-:S05]  /*58e0*/  FSETP.GT.AND P1, PT, R25, 9.9999997473787516356e-06, PT ;  /* 0x3727c5ac1900780b */ /* 0x000fca0003f24000 */
[----:B------:R-:W-:-:S04]  /*58f0*/  @P3 FMUL R24, R24, 0.25 ;  /* 0x3e80000018183820 */ /* 0x000fc80000400000 */
[----:B------:R-:W-:Y:S01]  /*5900*/  @!P4 FMUL R24, R24, 16777216 ;  /* 0x4b8000001818c820 */ /* 0x000fe20000400000 */
[----:B------:R-:W-:Y:S01]  /*5910*/  FSETP.NAN.AND P2, PT, R25, R25, PT ;  /* 0x000000191900720b */ /* 0x000fe20003f48000 */
[----:B------:R-:W-:-:S04]  /*5920*/  IMAD.MOV.U32 R27, RZ, RZ, 0x3e800000 ;  /* 0x3e800000ff1b7424 */ /* 0x000fc800078e00ff */
[----:B------:R-:W2:Y:S01]  /*5930*/  MUFU.RCP R24, R24 ;  /* 0x0000001800187308 */ /* 0x000ea20000001000 */
[----:B------:R-:W-:Y:S02]  /*5940*/  @!P1 FSEL R25, R25, 9.9999997473787516356e-06, P2 ;  /* 0x3727c5ac19199808 */ /* 0x000fe40001000000 */
[----:B------:R-:W-:Y:S02]  /*5950*/  FSEL R3, R27, 1, P3 ;  /* 0x3f8000001b037808 */ /* 0x000fe40001800000 */
[C---:B------:R-:W-:Y:S02]  /*5960*/  FSETP.GT.AND P1, PT, |R25|.reuse, 8.50705917302346158658e+37, PT ;  /* 0x7e8000001900780b */ /* 0x040fe40003f24200 */
[----:B------:R-:W-:Y:S01]  /*5970*/  FSETP.GEU.AND P2, PT, |R25|, 1.175494350822287508e-38, PT ;  /* 0x008000001900780b */ /* 0x000fe20003f4e200 */
[----:B------:R-:W-:-:S04]  /*5980*/  @!P4 FMUL R3, R3, 16777216 ;  /* 0x4b8000000303c820 */ /* 0x000fc80000400000 */
[----:B--2---:R-:W-:-:S06]  /*5990*/  FMUL R33, R24, R3 ;  /* 0x0000000318217220 */ /* 0x004fcc0000400000 */
[----:B------:R-:W-:-:S04]  /*59a0*/  @P1 FMUL R25, R25, 0.25 ;  /* 0x3e80000019191820 */ /* 0x000fc80000400000 */
[----:B------:R-:W-:-:S04]  /*59b0*/  @!P2 FMUL R25, R25, 16777216 ;  /* 0x4b8000001919a820 */ /* 0x000fc80000400000 */
[----:B------:R-:W2:Y:S01]  /*59c0*/  MUFU.RCP R26, R25 ;  /* 0x00000019001a7308 */ /* 0x000ea20000001000 */
[----:B------:R-:W-:-:S05]  /*59d0*/  FSEL R27, R27, 1, P1 ;  /* 0x3f8000001b1b7808 */ /* 0x000fca0000800000 */
[----:B------:R-:W-:-:S04]  /*59e0*/  @!P2 FMUL R27, R27, 16777216 ;  /* 0x4b8000001b1ba820 */ /* 0x000fc80000400000 */
[----:B--2---:R-:W-:Y:S01]  /*59f0*/  FMUL R34, R26, R27 ;  /* 0x0000001b1a227220 */ /* 0x004fe20000400000 */
[----:B---3--:R-:W-:Y:S02]  /*5a00*/  IMAD.U32 R0, R4, 0x10000, RZ ;  /* 0x0001000004007824 */ /* 0x008fe400078e00ff */
[----:B------:R-:W-:Y:S02]  /*5a10*/  IMAD.U32 R2, R5, 0x10000, RZ ;  /* 0x0001000005027824 */ /* 0x000fe400078e00ff */
[-C--:B------:R-:W-:Y:S01]  /*5a20*/  FMUL R0, R0, R33.reuse ;  /* 0x0000002100007220 */ /* 0x080fe20000400000 */
[----:B------:R-:W-:Y:S01]  /*5a30*/  IMAD.U32 R3, R6, 0x10000, RZ ;  /* 0x0001000006037824 */ /* 0x000fe200078e00ff */
[----:B------:R-:W-:-:S04]  /*5a40*/  FMUL R2, R2, R33 ;  /* 0x0000002102027220 */ /* 0x000fc80000400000 */
[----:B------:R-:W2:Y:S01]  /*5a50*/  FRND R0, R0 ;  /* 0x0000000000007307 */ /* 0x000ea20000201000 */
[----:B------:R-:W-:Y:S01]  /*5a60*/  FMUL R3, R3, R33 ;  /* 0x0000002103037220 */ /* 0x000fe20000400000 */
[----:B0-----:R-:W-:-:S06]  /*5a70*/  IMAD.U32 R20, R7, 0x10000, RZ ;  /* 0x0001000007147824 */ /* 0x001fcc00078e00ff */
[----:B------:R-:W0:Y:S01]  /*5a80*/  FRND R2, R2 ;  /* 0x0000000200027307 */ /* 0x000e220000201000 */
[----:B------:R-:W-:Y:S01]  /*5a90*/  FMUL R20, R20, R33 ;  /* 0x0000002114147220 */ /* 0x000fe20000400000 */
[----:B----4-:R-:W-:-:S06]  /*5aa0*/  IMAD.U32 R21, R8, 0x10000, RZ ;  /* 0x0001000008157824 */ /* 0x010fcc00078e00ff */
[----:B------:R-:W3:Y:S01]  /*5ab0*/  FRND R3, R3 ;  /* 0x0000000300037307 */ /* 0x000ee20000201000 */
[----:B------:R-:W-:Y:S01]  /*5ac0*/  FMUL R21, R21, R33 ;  /* 0x0000002115157220 */ /* 0x000fe20000400000 */
[----:B--2---:R-:W-:Y:S01]  /*5ad0*/  FSETP.GT.AND P2, PT, R0, -127, PT ;  /* 0xc2fe00000000780b */ /* 0x004fe20003f44000 */
[----:B-----5:R-:W-:Y:S01]  /*5ae0*/  IMAD.U32 R32, R19, 0x10000, RZ ;  /* 0x0001000013207824 */ /* 0x020fe200078e00ff */
[----:B------:R-:W-:-:S04]  /*5af0*/  PRMT R4, R4, 0x7632, R4 ;  /* 0x0000763204047816 */ /* 0x000fc80000000004 */
[----:B------:R-:W2:Y:S01]  /*5b00*/  FRND R20, R20 ;  /* 0x0000001400147307 */ /* 0x000ea20000201000 */
[----:B-1----:R-:W-:Y:S01]  /*5b10*/  IMAD.U32 R22, R9, 0x10000, RZ ;  /* 0x0001000009167824 */ /* 0x002fe200078e00ff */
[----:B0-----:R-:W-:Y:S01]  /*5b20*/  FSETP.GT.AND P3, PT, R2, -127, PT ;  /* 0xc2fe00000200780b */ /* 0x001fe20003f64000 */
[----:B------:R-:W-:Y:S01]  /*5b30*/  FMUL R35, R32, R34 ;  /* 0x0000002220237220 */ /* 0x000fe20000400000 */
[----:B------:R-:W-:Y:S01]  /*5b40*/  IMAD.U32 R32, R4, 0x10000, RZ ;  /* 0x0001000004207824 */ /* 0x000fe200078e00ff */
[----:B------:R-:W-:-:S03]  /*5b50*/  FMUL R22, R22, R33 ;  /* 0x0000002116167220 */ /* 0x000fc60000400000 */
[----:B------:R-:W0:Y:S01]  /*5b60*/  FRND R21, R21 ;  /* 0x0000001500157307 */ /* 0x000e220000201000 */
[----:B------:R-:W-:Y:S02]  /*5b70*/  PRMT R5, R5, 0x7632, R5 ;  /* 0x0000763205057816 */ /* 0x000fe40000000005 */
[----:B------:R-:W-:Y:S01]  /*5b80*/  FSETP.NAN.AND P4, PT, R0, R0, PT ;  /* 0x000000000000720b */ /* 0x000fe20003f88000 */
[-C--:B------:R-:W-:Y:S01]  /*5b90*/  FMUL R32, R32, R33.reuse ;  /* 0x0000002120207220 */ /* 0x080fe20000400000 */
[----:B---3--:R-:W-:Y:S01]  /*5ba0*/  FSETP.GT.AND P1, PT, R3, -127, PT ;  /* 0xc2fe00000300780b */ /* 0x008fe20003f24000 */
[----:B------:R-:W-:Y:S01]  /*5bb0*/  IMAD.U32 R5, R5, 0x10000, RZ ;  /* 0x0001000005057824 */ /* 0x000fe200078e00ff */
[----:B------:R-:W-:Y:S01]  /*5bc0*/  @!P2 FSEL R0, R0, -127, P4 ;  /* 0xc2fe00000000a808 */ /* 0x000fe20002000000 */
[----:B------:R-:W1:Y:S01]  /*5bd0*/  FRND R22, R22 ;  /* 0x0000001600167307 */ /* 0x000e620000201000 */
[----:B------:R-:W-:Y:S01]  /*5be0*/  FSETP.NAN.AND P4, PT, R2, R2, PT ;  /* 0x000000020200720b */ /* 0x000fe20003f88000 */
[----:B------:R-:W-:Y:S01]  /*5bf0*/  IMAD.U32 R23, R10, 0x10000, RZ ;  /* 0x000100000a177824 */ /* 0x000fe200078e00ff */
[----:B--2---:R-:W-:Y:S01]  /*5c00*/  FSETP.GT.AND P2, PT, R20, -127, PT ;  /* 0xc2fe00001400780b */ /* 0x004fe20003f44000 */
[----:B------:R-:W-:Y:S01]  /*5c10*/  IMAD.U32 R24, R11, 0x10000, RZ ;  /* 0x000100000b187824 */ /* 0x000fe200078e00ff */
[----:B------:R-:W-:Y:S01]  /*5c20*/  PRMT R6, R6, 0x7632, R6 ;  /* 0x0000763206067816 */ /* 0x000fe20000000006 */
[----:B------:R-:W-:Y:S01]  /*5c30*/  FMUL R5, R5, R33 ;  /* 0x0000002105057220 */ /* 0x000fe20000400000 */
[----:B------:R-:W-:Y:S01]  /*5c40*/  PRMT R7, R7, 0x7632, R7 ;  /* 0x0000763207077816 */ /* 0x000fe20000000007 */
[----:B------:R-:W2:Y:S01]  /*5c50*/  FRND R32, R32 ;  /* 0x0000002000207307 */ /* 0x000ea20000201000 */
[----:B------:R-:W-:-:S02]  /*5c60*/  PRMT R8, R8, 0x7632, R8 ;  /* 0x0000763208087816 */ /* 0x000fc40000000008 */
[----:B------:R-:W-:Y:S02]  /*5c70*/  PRMT R9, R9, 0x7632, R9 ;  /* 0x0000763209097816 */ /* 0x000fe40000000009 */
[----:B------:R-:W-:Y:S02]  /*5c80*/  PRMT R10, R10, 0x7632, R10 ;  /* 0x000076320a0a7816 */ /* 0x000fe4000000000a */
[----:B------:R-:W-:Y:S02]  /*5c90*/  PRMT R11, R11, 0x7632, R11 ;  /* 0x000076320b0b7816 */ /* 0x000fe4000000000b */
[----:B------:R-:W-:Y:S02]  /*5ca0*/  @!P3 FSEL R2, R2, -127, P4 ;  /* 0xc2fe00000202b808 */ /* 0x000fe40002000000 */
[----:B------:R-:W-:Y:S01]  /*5cb0*/  FSETP.NAN.AND P3, PT, R3, R3, PT ;  /* 0x000000030300720b */ /* 0x000fe20003f68000 */
[----:B------:R-:W-:Y:S01]  /*5cc0*/  IMAD.U32 R6, R6, 0x10000, RZ ;  /* 0x0001000006067824 */ /* 0x000fe200078e00ff */
[----:B0-----:R-:W-:Y:S01]  /*5cd0*/  FSETP.GT.AND P5, PT, R21, -127, PT ;  /* 0xc2fe00001500780b */ /* 0x001fe20003fa4000 */
[----:B------:R-:W0:Y:S01]  /*5ce0*/  FRND R5, R5 ;  /* 0x0000000500057307 */ /* 0x000e220000201000 */
[----:B------:R-:W-:Y:S01]  /*5cf0*/  IMAD.U32 R7, R7, 0x10000, RZ ;  /* 0x0001000007077824 */ /* 0x000fe200078e00ff */
[----:B------:R-:W-:Y:S01]  /*5d00*/  @!P1 FSEL R3, R3, -127, P3 ;  /* 0xc2fe000003039808 */ /* 0x000fe20001800000 */
[----:B------:R-:W-:-:S02]  /*5d10*/  IMAD.U32 R8, R8, 0x10000, RZ ;  /* 0x0001000008087824 */ /* 0x000fc400078e00ff */
[----:B------:R-:W-:Y:S02]  /*5d20*/  IMAD.U32 R9, R9, 0x10000, RZ ;  /* 0x0001000009097824 */ /* 0x000fe400078e00ff */
[----:B------:R-:W-:Y:S02]  /*5d30*/  IMAD.U32 R10, R10, 0x10000, RZ ;  /* 0x000100000a0a7824 */ /* 0x000fe400078e00ff */
[----:B------:R-:W-:Y:S01]  /*5d40*/  IMAD.U32 R11, R11, 0x10000, RZ ;  /* 0x000100000b0b7824 */ /* 0x000fe200078e00ff */
[----:B------:R-:W-:Y:S01]  /*5d50*/  FSETP.NAN.AND P1, PT, R20, R20, PT ;  /* 0x000000141400720b */ /* 0x000fe20003f28000 */
[----:B------:R-:W-:Y:S01]  /*5d60*/  IMAD.U32 R25, R12, 0x10000, RZ ;  /* 0x000100000c197824 */ /* 0x000fe200078e00ff */
[-C--:B------:R-:W-:Y:S01]  /*5d70*/  FMUL R6, R6, R33.reuse ;  /* 0x0000002106067220 */ /* 0x080fe20000400000 */
        /* <DEDUP_REMOVED lines=12> */
[----:B------:R-:W-:Y:S01]  /*5e40*/  PRMT R12, R12, 0x7632, R12 ;  /* 0x000076320c0c7816 */ /* 0x000fe2000000000c */
[----:B------:R-:W-:Y:S01]  /*5e50*/  FMUL R11, R11, R33 ;  /* 0x000000210b0b7220 */ /* 0x000fe20000400000 */
[----:B------:R-:W-:Y:S01]  /*5e60*/  PRMT R13, R13, 0x7632, R13 ;  /* 0x000076320d0d7816 */ /* 0x000fe2000000000d */
[----:B------:R-:W-:Y:S01]  /*5e70*/  F2I.S16.TRUNC.NTZ R33, R0 ;  /* 0x0000000000217305 */ /* 0x000fe2000020e900 */
[----:B------:R-:W-:-:S02]  /*5e80*/  PRMT R14, R14, 0x7632, R14 ;  /* 0x000076320e0e7816 */ /* 0x000fc4000000000e */
[----:B------:R-:W-:Y:S02]  /*5e90*/  PRMT R15, R15, 0x7632, R15 ;  /* 0x000076320f0f7816 */ /* 0x000fe4000000000f */
[----:B------:R-:W-:Y:S02]  /*5ea0*/  PRMT R16, R16, 0x7632, R16 ;  /* 0x0000763210107816 */ /* 0x000fe40000000010 */
[----:B------:R-:W-:Y:S02]  /*5eb0*/  PRMT R17, R17, 0x7632, R17 ;  /* 0x0000763211117816 */ /* 0x000fe40000000011 */
[----:B------:R-:W-:Y:S02]  /*5ec0*/  PRMT R18, R18, 0x7632, R18 ;  /* 0x0000763212127816 */ /* 0x000fe40000000012 */
[----:B------:R-:W-:Y:S02]  /*5ed0*/  PRMT R19, R19, 0x7632, R19 ;  /* 0x0000763213137816 */ /* 0x000fe40000000013 */
[----:B------:R-:W-:-:S02]  /*5ee0*/  @!P2 FSEL R20, R20, -127, P1 ;  /* 0xc2fe00001414a808 */ /* 0x000fc40000800000 */
[----:B-1----:R-:W-:Y:S02]  /*5ef0*/  FSETP.GT.AND P4, PT, R22, -127, PT ;  /* 0xc2fe00001600780b */ /* 0x002fe40003f84000 */
[----:B------:R-:W-:Y:S01]  /*5f00*/  FSETP.NAN.AND P1, PT, R21, R21, PT ;  /* 0x000000151500720b */ /* 0x000fe20003f28000 */
[----:B------:R-:W1:Y:S01]  /*5f10*/  FRND R6, R6 ;  /* 0x0000000600067307 */ /* 0x000e620000201000 */
[----:B------:R-:W-:Y:S02]  /*5f20*/  IMAD.U32 R12, R12, 0x10000, RZ ;  /* 0x000100000c0c7824 */ /* 0x000fe400078e00ff */
[----:B------:R-:W-:Y:S02]  /*5f30*/  IMAD.U32 R13, R13, 0x10000, RZ ;  /* 0x000100000d0d7824 */ /* 0x000fe400078e00ff */
[----:B------:R-:W-:Y:S02]  /*5f40*/  IMAD.U32 R14, R14, 0x10000, RZ ;  /* 0x000100000e0e7824 */ /* 0x000fe400078e00ff */
[----:B------:R-:W-:Y:S01]  /*5f50*/  IMAD.U32 R15, R15, 0x10000, RZ ;  /* 0x000100000f0f7824 */ /* 0x000fe200078e00ff */
[----:B------:R-:W3:Y:S01]  /*5f60*/  FRND R7, R7 ;  /* 0x0000000700077307 */ /* 0x000ee20000201000 */
[----:B------:R-:W-:-:S02]  /*5f70*/  IMAD.U32 R16, R16, 0x10000, RZ ;  /* 0x0001000010107824 */ /* 0x000fc400078e00ff */
[----:B------:R-:W-:Y:S02]  /*5f80*/  IMAD.U32 R17, R17, 0x10000, RZ ;  /* 0x0001000011117824 */ /* 0x000fe400078e00ff */
[----:B------:R-:W-:Y:S02]  /*5f90*/  IMAD.U32 R18, R18, 0x10000, RZ ;  /* 0x0001000012127824 */ /* 0x000fe400078e00ff */
[----:B------:R-:W-:Y:S01]  /*5fa0*/  IMAD.U32 R19, R19, 0x10000, RZ ;  /* 0x0001000013137824 */ /* 0x000fe200078e00ff */
[----:B--2---:R-:W-:Y:S02]  /*5fb0*/  FSETP.GT.AND P3, PT, R32, -127, PT ;  /* 0xc2fe00002000780b */ /* 0x004fe40003f64000 */
[----:B------:R-:W-:Y:S01]  /*5fc0*/  @!P5 FSEL R21, R21, -127, P1 ;  /* 0xc2fe00001515d808 */ /* 0x000fe20000800000 */
[-C--:B------:R-:W-:Y:S01]  /*5fd0*/  FMUL R25, R25, R34.reuse ;  /* 0x0000002219197220 */ /* 0x080fe20000400000 */
[----:B------:R-:W-:Y:S01]  /*5fe0*/  FSETP.GEU.AND P1, PT, R0, 127, PT ;  /* 0x42fe00000000780b */ /* 0x000fe20003f2e000 */
[-C--:B------:R-:W-:Y:S01]  /*5ff0*/  FMUL R26, R26, R34.reuse ;  /* 0x000000221a1a7220 */ /* 0x080fe20000400000 */
        /* <DEDUP_REMOVED lines=12> */
[----:B------:R-:W-:Y:S01]  /*60c0*/  FMUL R19, R19, R34 ;  /* 0x0000002213137220 */ /* 0x000fe20000400000 */
[----:B------:R-:W-:Y:S01]  /*60d0*/  FRND R8, R8 ;  /* 0x0000000800087307 */ /* 0x000fe20000201000 */
[----:B------:R-:W-:-:S02]  /*60e0*/  FSETP.NAN.AND P5, PT, R22, R22, PT ;  /* 0x000000161600720b */ /* 0x000fc40003fa8000 */
[----:B0-----:R-:W-:-:S05]  /*60f0*/  FSETP.GT.AND P2, PT, R5, -127, PT ;  /* 0xc2fe00000500780b */ /* 0x001fca0003f44000 */
[----:B------:R-:W0:Y:S01]  /*6100*/  F2I.S16.TRUNC.NTZ R34, R2 ;  /* 0x0000000200227305 */ /* 0x000e22000020e900 */
[----:B------:R-:W-:Y:S02]  /*6110*/  FSETP.NAN.AND P6, PT, R32, R32, PT ;  /* 0x000000202000720b */ /* 0x000fe40003fc8000 */
[----:B------:R-:W-:Y:S02]  /*6120*/  @!P4 FSEL R22, R22, -127, P5 ;  /* 0xc2fe00001616c808 */ /* 0x000fe40002800000 */
[----:B------:R-:W-:-:S03]  /*6130*/  FSETP.NAN.AND P5, PT, R0, R0, PT ;  /* 0x000000000000720b */ /* 0x000fc60003fa8000 */
[----:B------:R-:W2:Y:S01]  /*6140*/  FRND R23, R23 ;  /* 0x0000001700177307 */ /* 0x000ea20000201000 */
[----:B------:R-:W-:Y:S02]  /*6150*/  FSETP.GEU.AND P4, PT, R2, 127, PT ;  /* 0x42fe00000200780b */ /* 0x000fe40003f8e000 */
[----:B------:R-:W-:-:S05]  /*6160*/  @!P3 FSEL R32, R32, -127, P6 ;  /* 0xc2fe00002020b808 */ /* 0x000fca0003000000 */
[----:B------:R4:W-:Y:S01]  /*6170*/  FRND R4, R35 ;  /* 0x0000002300047307 */ /* 0x0009e20000201000 */
[----:B-1----:R-:W-:Y:S02]  /*6180*/  FSETP.GT.AND P3, PT, R6, -127, PT ;  /* 0xc2fe00000600780b */ /* 0x002fe40003f64000 */
[----:B------:R-:W-:Y:S02]  /*6190*/  FSETP.NAN.AND P6, PT, R5, R5, PT ;  /* 0x000000050500720b */ /* 0x000fe40003fc8000 */
[----:B----4-:R-:W-:-:S04]  /*61a0*/  LOP3.LUT R35, R33, 0xffff, RZ, 0xc0, !PT ;  /* 0x0000ffff21237812 */ /* 0x010fc800078ec0ff */
[----:B------:R-:W-:Y:S02]  /*61b0*/  @P1 SEL R35, R35, 0x7f, P5 ;  /* 0x0000007f23231807 */ /* 0x000fe40002800000 */
[----:B---3--:R-:W-:Y:S02]  /*61c0*/  FSETP.GT.AND P1, PT, R7, -127, PT ;  /* 0xc2fe00000700780b */ /* 0x008fe40003f24000 */
[----:B------:R-:W-:Y:S02]  /*61d0*/  @!P2 FSEL R5, R5, -127, P6 ;  /* 0xc2fe00000505a808 */ /* 0x000fe40003000000 */
[----:B------:R-:W-:Y:S02]  /*61e0*/  FSETP.NAN.AND P5, PT, R2, R2, PT ;  /* 0x000000020200720b */ /* 0x000fe40003fa8000 */
[----:B0-----:R-:W-:Y:S02]  /*61f0*/  LOP3.LUT R33, R34, 0xffff, RZ, 0xc0, !PT ;  /* 0x0000ffff22217812 */ /* 0x001fe400078ec0ff */
[----:B------:R-:W-:Y:S01]  /*6200*/  FSETP.GT.AND P2, PT, R8, -127, PT ;  /* 0xc2fe00000800780b */ /* 0x000fe20003f44000 */
[----:B------:R-:W0:Y:S01]  /*6210*/  F2I.S16.TRUNC.NTZ R36, R3 ;  /* 0x0000000300247305 */ /* 0x000e22000020e900 */
[----:B------:R-:W-:-:S02]  /*6220*/  FSETP.NAN.AND P6, PT, R6, R6, PT ;  /* 0x000000060600720b */ /* 0x000fc40003fc8000 */
[----:B------:R-:W-:Y:S02]  /*6230*/  @P4 SEL R33, R33, 0x7f, P5 ;  /* 0x0000007f21214807 */ /* 0x000fe40002800000 */
[----:B--2---:R-:W-:-:S03]  /*6240*/  FSETP.GT.AND P5, PT, R23, -127, PT ;  /* 0xc2fe00001700780b */ /* 0x004fc60003fa4000 */
[----:B------:R-:W1:Y:S01]  /*6250*/  F2I.S16.TRUNC.NTZ R37, R20 ;  /* 0x0000001400257305 */ /* 0x000e62000020e900 */
[C---:B------:R-:W-:Y:S02]  /*6260*/  FSETP.NAN.AND P4, PT, R7.reuse, R7, PT ;  /* 0x000000070700720b */ /* 0x040fe40003f88000 */
[----:B------:R-:W-:Y:S02]  /*6270*/  @!P3 FSEL R6, R6, -127, P6 ;  /* 0xc2fe00000606b808 */ /* 0x000fe40003000000 */
[----:B------:R-:W-:Y:S02]  /*6280*/  FSETP.NAN.AND P6, PT, R8, R8, PT ;  /* 0x000000080800720b */ /* 0x000fe40003fc8000 */
[----:B------:R-:W-:Y:S01]  /*6290*/  @!P1 FSEL R7, R7, -127, P4 ;  /* 0xc2fe000007079808 */ /* 0x000fe20002000000 */
[----:B------:R-:W2:Y:S01]  /*62a0*/  F2I.S16.TRUNC.NTZ R0, R32 ;  /* 0x0000002000007305 */ /* 0x000ea2000020e900 */
[----:B------:R-:W-:Y:S02]  /*62b0*/  FSETP.GEU.AND P3, PT, R3, 127, PT ;  /* 0x42fe00000300780b */ /* 0x000fe40003f6e000 */
[----:B------:R-:W-:-:S02]  /*62c0*/  FSETP.GEU.AND P1, PT, R20, 127, PT ;  /* 0x42fe00001400780b */ /* 0x000fc40003f2e000 */
[----:B------:R-:W-:Y:S02]  /*62d0*/  @!P2 FSEL R8, R8, -127, P6 ;  /* 0xc2fe00000808a808 */ /* 0x000fe40003000000 */
[----:B------:R-:W-:Y:S01]  /*62e0*/  FSETP.NAN.AND P6, PT, R23, R23, PT ;  /* 0x000000171700720b */ /* 0x000fe20003fc8000 */
[----:B------:R-:W3:Y:S01]  /*62f0*/  FRND R24, R24 ;  /* 0x0000001800187307 */ /* 0x000ee20000201000 */
[----:B------:R-:W-:Y:S02]  /*6300*/  FSETP.GEU.AND P2, PT, R32, 127, PT ;  /* 0x42fe00002000780b */ /* 0x000fe40003f4e000 */
[----:B------:R-:W-:Y:S02]  /*6310*/  FSETP.NAN.AND P4, PT, R3, R3, PT ;  /* 0x000000030300720b */ /* 0x000fe40003f88000 */
[----:B------:R-:W-:-:S03]  /*6320*/  @!P5 FSEL R23, R23, -127, P6 ;  /* 0xc2fe00001717d808 */ /* 0x000fc60003000000 */
[----:B------:R-:W4:Y:S01]  /*6330*/  F2I.S16.TRUNC.NTZ R2, R5 ;  /* 0x0000000500027305 */ /* 0x000f22000020e900 */
[----:B0-----:R-:W-:Y:S02]  /*6340*/  LOP3.LUT R36, R36, 0xffff, RZ, 0xc0, !PT ;  /* 0x0000ffff24247812 */ /* 0x001fe400078ec0ff */
[----:B------:R-:W-:Y:S02]  /*6350*/  FSETP.NAN.AND P5, PT, R20, R20, PT ;  /* 0x000000141400720b */ /* 0x000fe40003fa8000 */
[----:B-1----:R-:W-:-:S03]  /*6360*/  LOP3.LUT R37, R37, 0xffff, RZ, 0xc0, !PT ;  /* 0x0000ffff25257812 */ /* 0x002fc600078ec0ff */
[----:B------:R-:W0:Y:S01]  /*6370*/  F2I.S16.TRUNC.NTZ R3, R6 ;  /* 0x0000000600037305 */ /* 0x000e22000020e900 */
[----:B------:R-:W-:Y:S02]  /*6380*/  @P3 SEL R36, R36, 0x7f, P4 ;  /* 0x0000007f24243807 */ /* 0x000fe40002000000 */
[----:B------:R-:W-:Y:S02]  /*6390*/  @P1 SEL R37, R37, 0x7f, P5 ;  /* 0x0000007f25251807 */ /* 0x000fe40002800000 */
[----:B------:R-:W-:-:S03]  /*63a0*/  FSETP.GEU.AND P4, PT, R5, 127, PT ;  /* 0x42fe00000500780b */ /* 0x000fc60003f8e000 */
[----:B------:R-:W1:Y:S01]  /*63b0*/  FRND R25, R25 ;  /* 0x0000001900197307 */ /* 0x000e620000201000 */
[----:B------:R-:W-:Y:S02]  /*63c0*/  FSETP.NAN.AND P3, PT, R32, R32, PT ;  /* 0x000000202000720b */ /* 0x000fe40003f68000 */
[----:B--2---:R-:W-:Y:S02]  /*63d0*/  LOP3.LUT R0, R0, 0xffff, RZ, 0xc0, !PT ;  /* 0x0000ffff00007812 */ /* 0x004fe400078ec0ff */
[----:B------:R-:W-:Y:S02]  /*63e0*/  FSETP.GEU.AND P1, PT, R6, 127, PT ;  /* 0x42fe00000600780b */ /* 0x000fe40003f2e000 */
[----:B------:R-:W-:Y:S02]  /*63f0*/  @P2 SEL R0, R0, 0x7f, P3 ;  /* 0x0000007f00002807 */ /* 0x000fe40001800000 */
[----:B---3--:R-:W-:Y:S01]  /*6400*/  FSETP.GT.AND P3, PT, R24, -127, PT ;  /* 0xc2fe00001800780b */ /* 0x008fe20003f64000 */
[----:B------:R-:W-:Y:S01]  /*6410*/  FRND R9, R9 ;  /* 0x0000000900097307 */ /* 0x000fe20000201000 */
[----:B------:R-:W-:-:S02]  /*6420*/  FSETP.NAN.AND P5, PT, R5, R5, PT ;  /* 0x000000050500720b */ /* 0x000fc40003fa8000 */
[----:B----4-:R-:W-:Y:S02]  /*6430*/  LOP3.LUT R2, R2, 0xffff, RZ, 0xc0, !PT ;  /* 0x0000ffff02027812 */ /* 0x010fe400078ec0ff */
[----:B------:R-:W-:-:S03]  /*6440*/  FSETP.NAN.AND P2, PT, R6, R6, PT ;  /* 0x000000060600720b */ /* 0x000fc60003f48000 */
[----:B------:R-:W2:Y:S01]  /*6450*/  F2I.S16.TRUNC.NTZ R20, R7 ;  /* 0x0000000700147305 */ /* 0x000ea2000020e900 */
[----:B0-----:R-:W-:Y:S02]  /*6460*/  LOP3.LUT R3, R3, 0xffff, RZ, 0xc0, !PT ;  /* 0x0000ffff03037812 */ /* 0x001fe400078ec0ff */
[----:B------:R-:W-:Y:S02]  /*6470*/  @P4 SEL R2, R2, 0x7f, P5 ;  /* 0x0000007f02024807 */ /* 0x000fe40002800000 */
[----:B------:R-:W-:-:S03]  /*6480*/  @P1 SEL R3, R3, 0x7f, P2 ;  /* 0x0000007f03031807 */ /* 0x000fc60001000000 */
[----:B------:R-:W0:Y:S01]  /*6490*/  FRND R10, R10 ;  /* 0x0000000a000a7307 */ /* 0x000e220000201000 */
[----:B------:R-:W-:Y:S02]  /*64a0*/  FSETP.GEU.AND P4, PT, R7, 127, PT ;  /* 0x42fe00000700780b */ /* 0x000fe40003f8e000 */
[----:B------:R-:W-:Y:S02]  /*64b0*/  FSETP.NAN.AND P6, PT, R24, R24, PT ;  /* 0x000000181800720b */ /* 0x000fe40003fc8000 */
[----:B-1----:R-:W-:-:S03]  /*64c0*/  FSETP.GT.AND P1, PT, R25, -127, PT ;  /* 0xc2fe00001900780b */ /* 0x002fc60003f24000 */
[----:B------:R-:W1:Y:S01]  /*64d0*/  F2I.S16.TRUNC.NTZ R38, R21 ;  /* 0x0000001500267305 */ /* 0x000e62000020e900 */
[----:B------:R-:W-:Y:S02]  /*64e0*/  @!P3 FSEL R24, R24, -127, P6 ;  /* 0xc2fe00001818b808 */ /* 0x000fe40003000000 */
[----:B------:R-:W-:Y:S02]  /*64f0*/  FSETP.GEU.AND P3, PT, R21, 127, PT ;  /* 0x42fe00001500780b */ /* 0x000fe40003f6e000 */
[----:B------:R-:W-:-:S03]  /*6500*/  PRMT R35, R35, 0x3340, R0 ;  /* 0x0000334023237816 */ /* 0x000fc60000000000 */
[----:B------:R-:W3:Y:S01]  /*6510*/  F2I.S16.TRUNC.NTZ R0, R8 ;  /* 0x0000000800007305 */ /* 0x000ee2000020e900 */
[----:B------:R-:W-:Y:S02]  /*6520*/  FSETP.NAN.AND P5, PT, R7, R7, PT ;  /* 0x000000070700720b */ /* 0x000fe40003fa8000 */
[----:B--2---:R-:W-:Y:S02]  /*6530*/  LOP3.LUT R20, R20, 0xffff, RZ, 0xc0, !PT ;  /* 0x0000ffff14147812 */ /* 0x004fe400078ec0ff */
[----:B------:R-:W-:Y:S02]  /*6540*/  FSETP.GT.AND P2, PT, R9, -127, PT ;  /* 0xc2fe00000900780b */ /* 0x000fe40003f44000 */
[C---:B------:R-:W-:Y:S01]  /*6550*/  FSETP.NAN.AND P6, PT, R25.reuse, R25, PT ;  /* 0x000000191900720b */ /* 0x040fe20003fc8000 */
[----:B------:R-:W2:Y:S01]  /*6560*/  FRND R26, R26 ;  /* 0x0000001a001a7307 */ /* 0x000ea20000201000 */
[----:B------:R-:W-:Y:S02]  /*6570*/  @P4 SEL R20, R20, 0x7f, P5 ;  /* 0x0000007f14144807 */ /* 0x000fe40002800000 */
[----:B------:R-:W-:-:S02]  /*6580*/  @!P1 FSEL R25, R25, -127, P6 ;  /* 0xc2fe000019199808 */ /* 0x000fc40003000000 */
[----:B------:R-:W-:-:S03]  /*6590*/  FSETP.NAN.AND P4, PT, R21, R21, PT ;  /* 0x000000151500720b */ /* 0x000fc60003f88000 */
[----:B------:R-:W4:Y:S01]  /*65a0*/  F2I.S16.TRUNC.NTZ R39, R22 ;  /* 0x0000001600277305 */ /* 0x000f22000020e900 */
[----:B0-----:R-:W-:Y:S02]  /*65b0*/  FSETP.GT.AND P5, PT, R10, -127, PT ;  /* 0xc2fe00000a00780b */ /* 0x001fe40003fa4000 */
[----:B------:R-:W-:Y:S02]  /*65c0*/  FSETP.GEU.AND P1, PT, R8, 127, PT ;  /* 0x42fe00000800780b */ /* 0x000fe40003f2e000 */
[----:B-1----:R-:W-:-:S03]  /*65d0*/  LOP3.LUT R38, R38, 0xffff, RZ, 0xc0, !PT ;  /* 0x0000ffff26267812 */ /* 0x002fc600078ec0ff */
[----:B------:R-:W0:Y:S01]  /*65e0*/  FRND R11, R11 ;  /* 0x0000000b000b7307 */ /* 0x000e220000201000 */
[----:B------:R-:W-:Y:S02]  /*65f0*/  FSETP.NAN.AND P6, PT, R9, R9, PT ;  /* 0x000000090900720b */ /* 0x000fe40003fc8000 */
[----:B------:R-:W-:Y:S02]  /*6600*/  @P3 SEL R38, R38, 0x7f, P4 ;  /* 0x0000007f26263807 */ /* 0x000fe40002000000 */
[----:B------:R-:W-:-:S03]  /*6610*/  FSETP.GEU.AND P3, PT, R22, 127, PT ;  /* 0x42fe00001600780b */ /* 0x000fc60003f6e000 */
[----:B------:R-:W1:Y:S01]  /*6620*/  FRND R12, R12 ;  /* 0x0000000c000c7307 */ /* 0x000e620000201000 */
[----:B------:R-:W-:Y:S02]  /*6630*/  @!P2 FSEL R9, R9, -127, P6 ;  /* 0xc2fe00000909a808 */ /* 0x000fe40003000000 */
[----:B------:R-:W-:Y:S02]  /*6640*/  FSETP.NAN.AND P2, PT, R8, R8, PT ;  /* 0x000000080800720b */ /* 0x000fe40003f48000 */
[----:B------:R-:W-:-:S03]  /*6650*/  FSETP.NAN.AND P6, PT, R10, R10, PT ;  /* 0x0000000a0a00720b */ /* 0x000fc60003fc8000 */
[----:B------:R-:W5:Y:S01]  /*6660*/  F2I.S16.TRUNC.NTZ R32, R23 ;  /* 0x0000001700207305 */ /* 0x000f62000020e900 */
[----:B---3--:R-:W-:Y:S02]  /*6670*/  LOP3.LUT R5, R0, 0xffff, RZ, 0xc0, !PT ;  /* 0x0000ffff00057812 */ /* 0x008fe400078ec0ff */
[----:B--2---:R-:W-:-:S05]  /*6680*/  FSETP.GT.AND P4, PT, R26, -127, PT ;  /* 0xc2fe00001a00780b */ /* 0x004fca0003f84000 */
[----:B------:R-:W2:Y:S01]  /*6690*/  FRND R27, R27 ;  /* 0x0000001b001b7307 */ /* 0x000ea20000201000 */
[----:B------:R-:W-:Y:S02]  /*66a0*/  @!P5 FSEL R10, R10, -127, P6 ;  /* 0xc2fe00000a0ad808 */ /* 0x000fe40003000000 */
[----:B------:R-:W-:Y:S02]  /*66b0*/  @P1 SEL R5, R5, 0x7f, P2 ;  /* 0x0000007f05051807 */ /* 0x000fe40001000000 */
[----:B------:R-:W-:Y:S02]  /*66c0*/  FSETP.NAN.AND P6, PT, R22, R22, PT ;  /* 0x000000161600720b */ /* 0x000fe40003fc8000 */
[----:B------:R-:W-:Y:S02]  /*66d0*/  FSETP.GEU.AND P1, PT, R23, 127, PT ;  /* 0x42fe00001700780b */ /* 0x000fe40003f2e000 */
[----:B----4-:R-:W-:Y:S02]  /*66e0*/  LOP3.LUT R39, R39, 0xffff, RZ, 0xc0, !PT ;  /* 0x0000ffff27277812 */ /* 0x010fe400078ec0ff */
[----:B0-----:R-:W-:Y:S01]  /*66f0*/  FSETP.GT.AND P2, PT, R11, -127, PT ;  /* 0xc2fe00000b00780b */ /* 0x001fe20003f44000 */
[----:B------:R-:W0:Y:S01]  /*6700*/  FRND R28, R28 ;  /* 0x0000001c001c7307 */ /* 0x000e220000201000 */
[----:B------:R-:W-:-:S02]  /*6710*/  @P3 SEL R39, R39, 0x7f, P6 ;  /* 0x0000007f27273807 */ /* 0x000fc40003000000 */
[----:B------:R-:W-:Y:S02]  /*6720*/  FSETP.NAN.AND P5, PT, R26, R26, PT ;  /* 0x0000001a1a00720b */ /* 0x000fe40003fa8000 */
[----:B-1----:R-:W-:Y:S02]  /*6730*/  FSETP.GT.AND P3, PT, R12, -127, PT ;  /* 0xc2fe00000c00780b */ /* 0x002fe40003f64000 */
[----:B------:R-:W-:Y:S01]  /*6740*/  FSETP.NAN.AND P6, PT, R23, R23, PT ;  /* 0x000000171700720b */ /* 0x000fe20003fc8000 */
[----:B------:R-:W1:Y:S01]  /*6750*/  F2I.S16.TRUNC.NTZ R0, R9 ;  /* 0x0000000900007305 */ /* 0x000e62000020e900 */
[----:B------:R-:W-:Y:S02]  /*6760*/  @!P4 FSEL R26, R26, -127, P5 ;  /* 0xc2fe00001a1ac808 */ /* 0x000fe40002800000 */
[----:B-----5:R-:W-:Y:S02]  /*6770*/  LOP3.LUT R21, R32, 0xffff, RZ, 0xc0, !PT ;  /* 0x0000ffff20157812 */ /* 0x020fe400078ec0ff */
[----:B--2---:R-:W-:-:S03]  /*6780*/  FSETP.GT.AND P5, PT, R27, -127, PT ;  /* 0xc2fe00001b00780b */ /* 0x004fc60003fa4000 */
[----:B------:R-:W2:Y:S01]  /*6790*/  F2I.S16.TRUNC.NTZ R6, R10 ;  /* 0x0000000a00067305 */ /* 0x000ea2000020e900 */
[----:B------:R-:W-:Y:S02]  /*67a0*/  FSETP.NAN.AND P4, PT, R11, R11, PT ;  /* 0x0000000b0b00720b */ /* 0x000fe40003f88000 */
[----:B------:R-:W-:Y:S02]  /*67b0*/  @P1 SEL R21, R21, 0x7f, P6 ;  /* 0x0000007f15151807 */ /* 0x000fe40003000000 */
[----:B------:R-:W-:Y:S02]  /*67c0*/  FSETP.NAN.AND P6, PT, R12, R12, PT ;  /* 0x0000000c0c00720b */ /* 0x000fe40003fc8000 */
[----:B------:R-:W-:Y:S02]  /*67d0*/  @!P2 FSEL R11, R11, -127, P4 ;  /* 0xc2fe00000b0ba808 */ /* 0x000fe40002000000 */
[----:B------:R-:W-:Y:S02]  /*67e0*/  FSETP.GEU.AND P1, PT, R9, 127, PT ;  /* 0x42fe00000900780b */ /* 0x000fe40003f2e000 */
[----:B------:R-:W-:Y:S01]  /*67f0*/  FSETP.GEU.AND P4, PT, R10, 127, PT ;  /* 0x42fe00000a00780b */ /* 0x000fe20003f8e000 */
[----:B------:R-:W3:Y:S01]  /*6800*/  FRND R13, R13 ;  /* 0x0000000d000d7307 */ /* 0x000ee20000201000 */
[----:B------:R-:W-:-:S02]  /*6810*/  @!P3 FSEL R12, R12, -127, P6 ;  /* 0xc2fe00000c0cb808 */ /* 0x000fc40003000000 */
[----:B------:R-:W-:Y:S02]  /*6820*/  FSETP.NAN.AND P6, PT, R27, R27, PT ;  /* 0x0000001b1b00720b */ /* 0x000fe40003fc8000 */
[----:B0-----:R-:W-:Y:S02]  /*6830*/  FSETP.GT.AND P3, PT, R28, -127, PT ;  /* 0xc2fe00001c00780b */ /* 0x001fe40003f64000 */
[----:B------:R-:W-:Y:S01]  /*6840*/  PRMT R2, R33, 0x3340, R2 ;  /* 0x0000334021027816 */ /* 0x000fe20000000002 */
[----:B------:R-:W-:Y:S01]  /*6850*/  F2I.S16.TRUNC.NTZ R7, R11 ;  /* 0x0000000b00077305 */ /* 0x000fe2000020e900 */
[----:B------:R-:W-:Y:S02]  /*6860*/  @!P5 FSEL R27, R27, -127, P6 ;  /* 0xc2fe00001b1bd808 */ /* 0x000fe40003000000 */
[----:B------:R-:W-:Y:S02]  /*6870*/  FSETP.NAN.AND P2, PT, R9, R9, PT ;  /* 0x000000090900720b */ /* 0x000fe40003f48000 */
[----:B-1----:R-:W-:-:S03]  /*6880*/  LOP3.LUT R0, R0, 0xffff, RZ, 0xc0, !PT ;  /* 0x0000ffff00007812 */ /* 0x002fc600078ec0ff */
[----:B------:R-:W0:Y:S01]  /*6890*/  F2I.S16.TRUNC.NTZ R33, R24 ;  /* 0x0000001800217305 */ /* 0x000e22000020e900 */
[----:B------:R-:W-:Y:S02]  /*68a0*/  FSETP.NAN.AND P5, PT, R10, R10, PT ;  /* 0x0000000a0a00720b */ /* 0x000fe40003fa8000 */
[----:B--2---:R-:W-:Y:S02]  /*68b0*/  LOP3.LUT R8, R6, 0xffff, RZ, 0xc0, !PT ;  /* 0x0000ffff06087812 */ /* 0x004fe400078ec0ff */
[----:B------:R-:W-:Y:S02]  /*68c0*/  @P1 SEL R0, R0, 0x7f, P2 ;  /* 0x0000007f00001807 */ /* 0x000fe40001000000 */
[----:B------:R-:W-:Y:S01]  /*68d0*/  @P4 SEL R8, R8, 0x7f, P5 ;  /* 0x0000007f08084807 */ /* 0x000fe20002800000 */
[----:B------:R-:W1:Y:S01]  /*68e0*/  FRND R29, R29 ;  /* 0x0000001d001d7307 */ /* 0x000e620000201000 */
[----:B------:R-:W-:Y:S02]  /*68f0*/  FSETP.NAN.AND P2, PT, R28, R28, PT ;  /* 0x0000001c1c00720b */ /* 0x000fe40003f48000 */
[----:B------:R-:W-:-:S02]  /*6900*/  FSETP.GEU.AND P1, PT, R24, 127, PT ;  /* 0x42fe00001800780b */ /* 0x000fc40003f2e000 */
[----:B------:R-:W-:Y:S02]  /*6910*/  FSETP.GEU.AND P4, PT, R11, 127, PT ;  /* 0x42fe00000b00780b */ /* 0x000fe40003f8e000 */
[----:B------:R-:W-:Y:S01]  /*6920*/  @!P3 FSEL R28, R28, -127, P2 ;  /* 0xc2fe00001c1cb808 */ /* 0x000fe20001000000 */
[----:B------:R-:W2:Y:S01]  /*6930*/  FRND R30, R30 ;  /* 0x0000001e001e7307 */ /* 0x000ea20000201000 */
[----:B---3--:R-:W-:Y:S02]  /*6940*/  FSETP.GT.AND P2, PT, R13, -127, PT ;  /* 0xc2fe00000d00780b */ /* 0x008fe40003f44000 */
[----:B------:R-:W-:Y:S02]  /*6950*/  FSETP.NAN.AND P6, PT, R24, R24, PT ;  /* 0x000000181800720b */ /* 0x000fe40003fc8000 */
[----:B------:R-:W-:-:S03]  /*6960*/  FSETP.NAN.AND P5, PT, R11, R11, PT ;  /* 0x0000000b0b00720b */ /* 0x000fc60003fa8000 */
[----:B------:R-:W3:Y:S01]  /*6970*/  F2I.S16.TRUNC.NTZ R34, R25 ;  /* 0x0000001900227305 */ /* 0x000ee2000020e900 */
[----:B0-----:R-:W-:Y:S02]  /*6980*/  LOP3.LUT R6, R33, 0xffff, RZ, 0xc0, !PT ;  /* 0x0000ffff21067812 */ /* 0x001fe400078ec0ff */
[----:B------:R-:W-:Y:S02]  /*6990*/  LOP3.LUT R7, R7, 0xffff, RZ, 0xc0, !PT ;  /* 0x0000ffff07077812 */ /* 0x000fe400078ec0ff */
[----:B------:R-:W-:Y:S02]  /*69a0*/  @P1 SEL R6, R6, 0x7f, P6 ;  /* 0x0000007f06061807 */ /* 0x000fe40003000000 */
[----:B------:R-:W-:Y:S01]  /*69b0*/  @P4 SEL R7, R7, 0x7f, P5 ;  /* 0x0000007f07074807 */ /* 0x000fe20002800000 */
[----:B------:R-:W0:Y:S01]  /*69c0*/  FRND R14, R14 ;  /* 0x0000000e000e7307 */ /* 0x000e220000201000 */
[----:B------:R-:W-:Y:S02]  /*69d0*/  FSETP.GEU.AND P1, PT, R25, 127, PT ;  /* 0x42fe00001900780b */ /* 0x000fe40003f2e000 */
[----:B-1----:R-:W-:-:S02]  /*69e0*/  FSETP.GT.AND P3, PT, R29, -127, PT ;  /* 0xc2fe00001d00780b */ /* 0x002fc40003f64000 */
[----:B------:R-:W-:-:S03]  /*69f0*/  FSETP.NAN.AND P5, PT, R13, R13, PT ;  /* 0x0000000d0d00720b */ /* 0x000fc60003fa8000 */
[----:B------:R-:W1:Y:S01]  /*6a00*/  F2I.S16.TRUNC.NTZ R22, R26 ;  /* 0x0000001a00167305 */ /* 0x000e62000020e900 */
[----:B------:R-:W-:Y:S02]  /*6a10*/  @!P2 FSEL R13, R13, -127, P5 ;  /* 0xc2fe00000d0da808 */ /* 0x000fe40002800000 */
[----:B--2---:R-:W-:Y:S02]  /*6a20*/  FSETP.GT.AND P2, PT, R30, -127, PT ;  /* 0xc2fe00001e00780b */ /* 0x004fe40003f44000 */
[----:B------:R-:W-:-:S03]  /*6a30*/  PRMT R21, R21, 0x3340, R8 ;  /* 0x0000334015157816 */ /* 0x000fc60000000008 */
[----:B------:R-:W2:Y:S01]  /*6a40*/  FRND R15, R15 ;  /* 0x0000000f000f7307 */ /* 0x000ea20000201000 */
[----:B------:R-:W-:Y:S02]  /*6a50*/  FSETP.NAN.AND P4, PT, R25, R25, PT ;  /* 0x000000191900720b */ /* 0x000fe40003f88000 */
[----:B------:R-:W-:Y:S02]  /*6a60*/  FSETP.GEU.AND P5, PT, R26, 127, PT ;  /* 0x42fe00001a00780b */ /* 0x000fe40003fae000 */
[----:B---3--:R-:W-:-:S03]  /*6a70*/  LOP3.LUT R9, R34, 0xffff, RZ, 0xc0, !PT ;  /* 0x0000ffff22097812 */ /* 0x008fc600078ec0ff */
[----:B------:R-:W3:Y:S01]  /*6a80*/  F2I.S16.TRUNC.NTZ R8, R12 ;  /* 0x0000000c00087305 */ /* 0x000ee2000020e900 */
[----:B------:R-:W-:Y:S02]  /*6a90*/  FSETP.NAN.AND P6, PT, R29, R29, PT ;  /* 0x0000001d1d00720b */ /* 0x000fe40003fc8000 */
[----:B------:R-:W-:Y:S02]  /*6aa0*/  PRMT R6, R6, 0x3340, R7 ;  /* 0x0000334006067816 */ /* 0x000fe40000000007 */
[----:B------:R-:W-:Y:S02]  /*6ab0*/  @P1 SEL R9, R9, 0x7f, P4 ;  /* 0x0000007f09091807 */ /* 0x000fe40002000000 */
[----:B------:R-:W-:Y:S01]  /*6ac0*/  @!P3 FSEL R29, R29, -127, P6 ;  /* 0xc2fe00001d1db808 */ /* 0x000fe20003000000 */
[----:B------:R-:W4:Y:S01]  /*6ad0*/  FRND R16, R16 ;  /* 0x0000001000107307 */ /* 0x000f220000201000 */
[----:B0-----:R-:W-:Y:S02]  /*6ae0*/  FSETP.GT.AND P1, PT, R14, -127, PT ;  /* 0xc2fe00000e00780b */ /* 0x001fe40003f24000 */
[----:B------:R-:W-:-:S02]  /*6af0*/  FSETP.GEU.AND P3, PT, R12, 127, PT ;  /* 0x42fe00000c00780b */ /* 0x000fc40003f6e000 */
[----:B------:R-:W-:-:S03]  /*6b00*/  FSETP.NAN.AND P6, PT, R30, R30, PT ;  /* 0x0000001e1e00720b */ /* 0x000fc60003fc8000 */
[----:B------:R-:W0:Y:S01]  /*6b10*/  F2I.S16.TRUNC.NTZ R7, R13 ;  /* 0x0000000d00077305 */ /* 0x000e22000020e900 */
[----:B------:R-:W-:Y:S02]  /*6b20*/  FSETP.NAN.AND P4, PT, R26, R26, PT ;  /* 0x0000001a1a00720b */ /* 0x000fe40003f88000 */
[----:B-1----:R-:W-:Y:S02]  /*6b30*/  LOP3.LUT R22, R22, 0xffff, RZ, 0xc0, !PT ;  /* 0x0000ffff16167812 */ /* 0x002fe400078ec0ff */
[----:B------:R-:W-:-:S03]  /*6b40*/  @!P2 FSEL R30, R30, -127, P6 ;  /* 0xc2fe00001e1ea808 */ /* 0x000fc60003000000 */
[----:B------:R-:W1:Y:S01]  /*6b50*/  FRND R31, R31 ;  /* 0x0000001f001f7307 */ /* 0x000e620000201000 */
[----:B------:R-:W-:Y:S02]  /*6b60*/  FSETP.GEU.AND P2, PT, R13, 127, PT ;  /* 0x42fe00000d00780b */ /* 0x000fe40003f4e000 */
[----:B------:R-:W-:Y:S02]  /*6b70*/  @P5 SEL R22, R22, 0x7f, P4 ;  /* 0x0000007f16165807 */ /* 0x000fe40002000000 */
[----:B------:R-:W-:-:S03]  /*6b80*/  FSETP.NAN.AND P5, PT, R12, R12, PT ;  /* 0x0000000c0c00720b */ /* 0x000fc60003fa8000 */
[----:B------:R-:W5:Y:S01]  /*6b90*/  F2I.S16.TRUNC.NTZ R23, R27 ;  /* 0x0000001b00177305 */ /* 0x000f62000020e900 */
[----:B--2---:R-:W-:Y:S02]  /*6ba0*/  FSETP.GT.AND P4, PT, R15, -127, PT ;  /* 0xc2fe00000f00780b */ /* 0x004fe40003f84000 */
[----:B------:R-:W-:Y:S02]  /*6bb0*/  FSETP.NAN.AND P6, PT, R14, R14, PT ;  /* 0x0000000e0e00720b */ /* 0x000fe40003fc8000 */
[----:B---3--:R-:W-:Y:S02]  /*6bc0*/  LOP3.LUT R8, R8, 0xffff, RZ, 0xc0, !PT ;  /* 0x0000ffff08087812 */ /* 0x008fe400078ec0ff */
[----:B------:R-:W-:Y:S02]  /*6bd0*/  @!P1 FSEL R14, R14, -127, P6 ;  /* 0xc2fe00000e0e9808 */ /* 0x000fe40003000000 */
[----:B------:R-:W-:Y:S02]  /*6be0*/  @P3 SEL R8, R8, 0x7f, P5 ;  /* 0x0000007f08083807 */ /* 0x000fe40002800000 */
[----:B------:R-:W-:-:S02]  /*6bf0*/  FSETP.NAN.AND P1, PT, R13, R13, PT ;  /* 0x0000000d0d00720b */ /* 0x000fc40003f28000 */
[----:B------:R-:W-:Y:S02]  /*6c00*/  FSETP.GEU.AND P3, PT, R27, 127, PT ;  /* 0x42fe00001b00780b */ /* 0x000fe40003f6e000 */
[----:B----4-:R-:W-:Y:S02]  /*6c10*/  FSETP.GT.AND P5, PT, R16, -127, PT ;  /* 0xc2fe00001000780b */ /* 0x010fe40003fa4000 */
[----:B0-----:R-:W-:Y:S01]  /*6c20*/  LOP3.LUT R7, R7, 0xffff, RZ, 0xc0, !PT ;  /* 0x0000ffff07077812 */ /* 0x001fe200078ec0ff */
[----:B------:R-:W0:Y:S01]  /*6c30*/  F2I.S16.TRUNC.NTZ R24, R28 ;  /* 0x0000001c00187305 */ /* 0x000e22000020e900 */
[----:B------:R-:W-:Y:S02]  /*6c40*/  FSETP.NAN.AND P6, PT, R15, R15, PT ;  /* 0x0000000f0f00720b */ /* 0x000fe40003fc8000 */
[----:B------:R-:W-:Y:S02]  /*6c50*/  @P2 SEL R7, R7, 0x7f, P1 ;  /* 0x0000007f07072807 */ /* 0x000fe40000800000 */
[----:B-1----:R-:W-:-:S03]  /*6c60*/  FSETP.GT.AND P1, PT, R31, -127, PT ;  /* 0xc2fe00001f00780b */ /* 0x002fc60003f24000 */
[----:B------:R-:W1:Y:S01]  /*6c70*/  FRND R17, R17 ;  /* 0x0000001100117307 */ /* 0x000e620000201000 */
[----:B------:R-:W-:Y:S02]  /*6c80*/  @!P4 FSEL R15, R15, -127, P6 ;  /* 0xc2fe00000f0fc808 */ /* 0x000fe40003000000 */
[----:B------:R-:W-:Y:S02]  /*6c90*/  FSETP.NAN.AND P4, PT, R27, R27, PT ;  /* 0x0000001b1b00720b */ /* 0x000fe40003f88000 */
[----:B------:R-:W-:-:S03]  /*6ca0*/  FSETP.GEU.AND P2, PT, R28, 127, PT ;  /* 0x42fe00001c00780b */ /* 0x000fc60003f4e000 */
[----:B------:R-:W2:Y:S01]  /*6cb0*/  F2I.S16.TRUNC.NTZ R10, R14 ;  /* 0x0000000e000a7305 */ /* 0x000ea2000020e900 */
[----:B-----5:R-:W-:Y:S02]  /*6cc0*/  LOP3.LUT R23, R23, 0xffff, RZ, 0xc0, !PT ;  /* 0x0000ffff17177812 */ /* 0x020fe400078ec0ff */
[C---:B------:R-:W-:Y:S02]  /*6cd0*/  FSETP.NAN.AND P6, PT, R16.reuse, R16, PT ;  /* 0x000000101000720b */ /* 0x040fe40003fc8000 */
[----:B------:R-:W-:Y:S02]  /*6ce0*/  @P3 SEL R23, R23, 0x7f, P4 ;  /* 0x0000007f17173807 */ /* 0x000fe40002000000 */
[----:B------:R-:W-:Y:S01]  /*6cf0*/  @!P5 FSEL R16, R16, -127, P6 ;  /* 0xc2fe00001010d808 */ /* 0x000fe20003000000 */
[----:B------:R-:W3:Y:S01]  /*6d00*/  FRND R18, R18 ;  /* 0x0000001200127307 */ /* 0x000ee20000201000 */
[----:B------:R-:W-:Y:S02]  /*6d10*/  FSETP.GT.AND P3, PT, R4, -127, PT ;  /* 0xc2fe00000400780b */ /* 0x000fe40003f64000 */
[----:B------:R-:W-:-:S02]  /*6d20*/  FSETP.NAN.AND P6, PT, R31, R31, PT ;  /* 0x0000001f1f00720b */ /* 0x000fc40003fc8000 */
[----:B------:R-:W-:-:S03]  /*6d30*/  FSETP.GEU.AND P5, PT, R14, 127, PT ;  /* 0x42fe00000e00780b */ /* 0x000fc60003fae000 */
[----:B------:R-:W4:Y:S01]  /*6d40*/  F2I.S16.TRUNC.NTZ R11, R15 ;  /* 0x0000000f000b7305 */ /* 0x000f22000020e900 */
[----:B------:R-:W-:Y:S02]  /*6d50*/  FSETP.NAN.AND P4, PT, R28, R28, PT ;  /* 0x0000001c1c00720b */ /* 0x000fe40003f88000 */
[----:B0-----:R-:W-:Y:S02]  /*6d60*/  LOP3.LUT R24, R24, 0xffff, RZ, 0xc0, !PT ;  /* 0x0000ffff18187812 */ /* 0x001fe400078ec0ff */
[----:B------:R-:W-:-:S03]  /*6d70*/  @!P1 FSEL R31, R31, -127, P6 ;  /* 0xc2fe00001f1f9808 */ /* 0x000fc60003000000 */
[----:B------:R-:W0:Y:S01]  /*6d80*/  FRND R19, R19 ;  /* 0x0000001300137307 */ /* 0x000e220000201000 */
[----:B-1----:R-:W-:Y:S02]  /*6d90*/  FSETP.GT.AND P6, PT, R17, -127, PT ;  /* 0xc2fe00001100780b */ /* 0x002fe40003fc4000 */
[----:B------:R-:W-:Y:S02]  /*6da0*/  @P2 SEL R24, R24, 0x7f, P4 ;  /* 0x0000007f18182807 */ /* 0x000fe40002000000 */
[----:B------:R-:W-:-:S03]  /*6db0*/  FSETP.NAN.AND P2, PT, R14, R14, PT ;  /* 0x0000000e0e00720b */ /* 0x000fc60003f48000 */
[----:B------:R-:W1:Y:S01]  /*6dc0*/  F2I.S16.TRUNC.NTZ R12, R16 ;  /* 0x00000010000c7305 */ /* 0x000e62000020e900 */
[----:B------:R-:W-:Y:S02]  /*6dd0*/  FSETP.NAN.AND P4, PT, R4, R4, PT ;  /* 0x000000040400720b */ /* 0x000fe40003f88000 */
[----:B------:R-:W-:Y:S02]  /*6de0*/  FSETP.GEU.AND P1, PT, R15, 127, PT ;  /* 0x42fe00000f00780b */ /* 0x000fe40003f2e000 */
[----:B--2---:R-:W-:Y:S02]  /*6df0*/  LOP3.LUT R10, R10, 0xffff, RZ, 0xc0, !PT ;  /* 0x0000ffff0a0a7812 */ /* 0x004fe400078ec0ff */
[----:B------:R-:W-:Y:S02]  /*6e00*/  @!P3 FSEL R4, R4, -127, P4 ;  /* 0xc2fe00000404b808 */ /* 0x000fe40002000000 */
[----:B------:R-:W-:Y:S02]  /*6e10*/  @P5 SEL R10, R10, 0x7f, P2 ;  /* 0x0000007f0a0a5807 */ /* 0x000fe40001000000 */
[----:B------:R-:W-:-:S02]  /*6e20*/  FSETP.GEU.AND P4, PT, R16, 127, PT ;  /* 0x42fe00001000780b */ /* 0x000fc40003f8e000 */
[----:B------:R-:W-:Y:S02]  /*6e30*/  FSETP.NAN.AND P5, PT, R17, R17, PT ;  /* 0x000000111100720b */ /* 0x000fe40003fa8000 */
[----:B---3--:R-:W-:Y:S01]  /*6e40*/  FSETP.GT.AND P2, PT, R18, -127, PT ;  /* 0xc2fe00001200780b */ /* 0x008fe20003f44000 */
[----:B------:R-:W2:Y:S01]  /*6e50*/  F2I.S16.TRUNC.NTZ R25, R29 ;  /* 0x0000001d00197305 */ /* 0x000ea2000020e900 */
[----:B------:R-:W-:Y:S02]  /*6e60*/  FSETP.NAN.AND P3, PT, R15, R15, PT ;  /* 0x0000000f0f00720b */ /* 0x000fe40003f68000 */
[----:B----4-:R-:W-:Y:S02]  /*6e70*/  LOP3.LUT R11, R11, 0xffff, RZ, 0xc0, !PT ;  /* 0x0000ffff0b0b7812 */ /* 0x010fe400078ec0ff */
[----:B------:R-:W-:Y:S02]  /*6e80*/  @!P6 FSEL R17, R17, -127, P5 ;  /* 0xc2fe00001111e808 */ /* 0x000fe40002800000 */
[----:B0-----:R-:W-:Y:S01]  /*6e90*/  FSETP.GT.AND P5, PT, R19, -127, PT ;  /* 0xc2fe00001300780b */ /* 0x001fe20003fa4000 */
[----:B------:R-:W0:Y:S01]  /*6ea0*/  F2I.S16.TRUNC.NTZ R26, R30 ;  /* 0x0000001e001a7305 */ /* 0x000e22000020e900 */
[----:B------:R-:W-:-:S02]  /*6eb0*/  PRMT R8, R9, 0x3340, R8 ;  /* 0x0000334009087816 */ /* 0x000fc40000000008 */
[----:B------:R-:W-:Y:S02]  /*6ec0*/  @P1 SEL R11, R11, 0x7f, P3 ;  /* 0x0000007f0b0b1807 */ /* 0x000fe40001800000 */
[----:B------:R-:W-:Y:S02]  /*6ed0*/  FSETP.NAN.AND P3, PT, R16, R16, PT ;  /* 0x000000101000720b */ /* 0x000fe40003f68000 */
[----:B------:R-:W-:Y:S01]  /*6ee0*/  FSETP.GEU.AND P1, PT, R29, 127, PT ;  /* 0x42fe00001d00780b */ /* 0x000fe20003f2e000 */
[----:B------:R-:W3:Y:S01]  /*6ef0*/  F2I.S16.TRUNC.NTZ R9, R17 ;  /* 0x0000001100097305 */ /* 0x000ee2000020e900 */
[----:B-1----:R-:W-:Y:S02]  /*6f00*/  LOP3.LUT R12, R12, 0xffff, RZ, 0xc0, !PT ;  /* 0x0000ffff0c0c7812 */ /* 0x002fe400078ec0ff */
[----:B------:R-:W-:Y:S02]  /*6f10*/  FSETP.NAN.AND P6, PT, R18, R18, PT ;  /* 0x000000121200720b */ /* 0x000fe40003fc8000 */
[----:B------:R-:W-:-:S02]  /*6f20*/  @P4 SEL R12, R12, 0x7f, P3 ;  /* 0x0000007f0c0c4807 */ /* 0x000fc40001800000 */
[----:B------:R-:W-:Y:S02]  /*6f30*/  @!P2 FSEL R18, R18, -127, P6 ;  /* 0xc2fe00001212a808 */ /* 0x000fe40003000000 */
[----:B------:R-:W-:Y:S02]  /*6f40*/  FSETP.GEU.AND P3, PT, R30, 127, PT ;  /* 0x42fe00001e00780b */ /* 0x000fe40003f6e000 */
[----:B------:R-:W-:Y:S01]  /*6f50*/  FSETP.NAN.AND P6, PT, R19, R19, PT ;  /* 0x000000131300720b */ /* 0x000fe20003fc8000 */
[----:B------:R-:W1:Y:S01]  /*6f60*/  F2I.S16.TRUNC.NTZ R14, R31 ;  /* 0x0000001f000e7305 */ /* 0x000e62000020e900 */
[----:B------:R-:W-:Y:S02]  /*6f70*/  FSETP.GEU.AND P2, PT, R17, 127, PT ;  /* 0x42fe00001100780b */ /* 0x000fe40003f4e000 */
[----:B------:R-:W-:Y:S02]  /*6f80*/  FSETP.NAN.AND P4, PT, R29, R29, PT ;  /* 0x0000001d1d00720b */ /* 0x000fe40003f88000 */
[----:B--2---:R-:W-:-:S02]  /*6f90*/  LOP3.LUT R25, R25, 0xffff, RZ, 0xc0, !PT ;  /* 0x0000ffff19197812 */ /* 0x004fc400078ec0ff */
[----:B------:R-:W-:Y:S01]  /*6fa0*/  @!P5 FSEL R19, R19, -127, P6 ;  /* 0xc2fe00001313d808 */ /* 0x000fe20003000000 */
[----:B------:R-:W2:Y:S01]  /*6fb0*/  F2I.S16.TRUNC.NTZ R13, R18 ;  /* 0x00000012000d7305 */ /* 0x000ea2000020e900 */
[----:B------:R-:W-:Y:S02]  /*6fc0*/  @P1 SEL R25, R25, 0x7f, P4 ;  /* 0x0000007f19191807 */ /* 0x000fe40002000000 */
[----:B------:R-:W-:Y:S02]  /*6fd0*/  FSETP.NAN.AND P4, PT, R30, R30, PT ;  /* 0x0000001e1e00720b */ /* 0x000fe40003f88000 */
[----:B------:R-:W-:Y:S02]  /*6fe0*/  FSETP.GEU.AND P1, PT, R31, 127, PT ;  /* 0x42fe00001f00780b */ /* 0x000fe40003f2e000 */
[----:B0-----:R-:W-:Y:S01]  /*6ff0*/  LOP3.LUT R26, R26, 0xffff, RZ, 0xc0, !PT ;  /* 0x0000ffff1a1a7812 */ /* 0x001fe200078ec0ff */
[----:B------:R-:W0:Y:S01]  /*7000*/  F2I.S16.TRUNC.NTZ R27, R4 ;  /* 0x00000004001b7305 */ /* 0x000e22000020e900 */
[----:B------:R-:W-:-:S02]  /*7010*/  FSETP.NAN.AND P6, PT, R17, R17, PT ;  /* 0x000000111100720b */ /* 0x000fc40003fc8000 */
[----:B---3--:R-:W-:-:S05]  /*7020*/  LOP3.LUT R9, R9, 0xffff, RZ, 0xc0, !PT ;  /* 0x0000ffff09097812 */ /* 0x008fca00078ec0ff */
[----:B------:R-:W3:Y:S01]  /*7030*/  F2I.S16.TRUNC.NTZ R15, R19 ;  /* 0x00000013000f7305 */ /* 0x000ee2000020e900 */
[----:B------:R-:W-:Y:S02]  /*7040*/  @P3 SEL R26, R26, 0x7f, P4 ;  /* 0x0000007f1a1a3807 */ /* 0x000fe40002000000 */
[----:B------:R-:W-:Y:S02]  /*7050*/  FSETP.GEU.AND P4, PT, R18, 127, PT ;  /* 0x42fe00001200780b */ /* 0x000fe40003f8e000 */
[----:B------:R-:W-:Y:S02]  /*7060*/  @P2 SEL R9, R9, 0x7f, P6 ;  /* 0x0000007f09092807 */ /* 0x000fe40003000000 */
[----:B------:R-:W-:Y:S02]  /*7070*/  FSETP.GEU.AND P3, PT, R4, 127, PT ;  /* 0x42fe00000400780b */ /* 0x000fe40003f6e000 */
[----:B------:R-:W-:Y:S02]  /*7080*/  FSETP.GEU.AND P2, PT, R19, 127, PT ;  /* 0x42fe00001300780b */ /* 0x000fe40003f4e000 */
[----:B------:R-:W-:-:S02]  /*7090*/  FSETP.NAN.AND P5, PT, R31, R31, PT ;  /* 0x0000001f1f00720b */ /* 0x000fc40003fa8000 */
[----:B-1----:R-:W-:Y:S02]  /*70a0*/  LOP3.LUT R14, R14, 0xffff, RZ, 0xc0, !PT ;  /* 0x0000ffff0e0e7812 */ /* 0x002fe400078ec0ff */
[----:B------:R-:W-:Y:S02]  /*70b0*/  PRMT R5, R38, 0x3340, R5 ;  /* 0x0000334026057816 */ /* 0x000fe40000000005 */
[----:B------:R-:W-:Y:S02]  /*70c0*/  @P1 SEL R14, R14, 0x7f, P5 ;  /* 0x0000007f0e0e1807 */ /* 0x000fe40002800000 */
[----:B------:R-:W-:Y:S02]  /*70d0*/  PRMT R0, R39, 0x3340, R0 ;  /* 0x0000334027007816 */ /* 0x000fe40000000000 */
[----:B------:R-:W-:Y:S02]  /*70e0*/  FSETP.NAN.AND P6, PT, R4, R4, PT ;  /* 0x000000040400720b */ /* 0x000fe40003fc8000 */
[----:B------:R-:W-:-:S02]  /*70f0*/  FSETP.NAN.AND P1, PT, R18, R18, PT ;  /* 0x000000121200720b */ /* 0x000fc40003f28000 */
[----:B--2---:R-:W-:Y:S02]  /*7100*/  LOP3.LUT R13, R13, 0xffff, RZ, 0xc0, !PT ;  /* 0x0000ffff0d0d7812 */ /* 0x004fe400078ec0ff */
[----:B------:R-:W-:Y:S02]  /*7110*/  FSETP.NAN.AND P5, PT, R19, R19, PT ;  /* 0x000000131300720b */ /* 0x000fe40003fa8000 */
[----:B0-----:R-:W-:Y:S02]  /*7120*/  LOP3.LUT R4, R27, 0xffff, RZ, 0xc0, !PT ;  /* 0x0000ffff1b047812 */ /* 0x001fe400078ec0ff */
[----:B---3--:R-:W-:Y:S02]  /*7130*/  LOP3.LUT R15, R15, 0xffff, RZ, 0xc0, !PT ;  /* 0x0000ffff0f0f7812 */ /* 0x008fe400078ec0ff */
[----:B------:R-:W-:Y:S02]  /*7140*/  PRMT R3, R36, 0x3340, R3 ;  /* 0x0000334024037816 */ /* 0x000fe40000000003 */
[----:B------:R-:W-:-:S02]  /*7150*/  PRMT R20, R37, 0x3340, R20 ;  /* 0x0000334025147816 */ /* 0x000fc40000000014 */
[----:B------:R-:W-:Y:S02]  /*7160*/  @P4 SEL R13, R13, 0x7f, P1 ;  /* 0x0000007f0d0d4807 */ /* 0x000fe40000800000 */
[----:B------:R-:W-:Y:S02]  /*7170*/  PRMT R16, R35, 0x5410, R2 ;  /* 0x0000541023107816 */ /* 0x000fe40000000002 */
[----:B------:R-:W-:Y:S02]  /*7180*/  PRMT R18, R5, 0x5410, R0 ;  /* 0x0000541005127816 */ /* 0x000fe40000000000 */
[----:B------:R-:W-:Y:S02]  /*7190*/  @P3 SEL R4, R4, 0x7f, P6 ;  /* 0x0000007f04043807 */ /* 0x000fe40003000000 */
[----:B------:R-:W-:Y:S02]  /*71a0*/  @P2 SEL R15, R15, 0x7f, P5 ;  /* 0x0000007f0f0f2807 */ /* 0x000fe40002800000 */
[----:B------:R-:W-:-:S02]  /*71b0*/  SHF.R.S32.HI R0, RZ, 0x1f, R81 ;  /* 0x0000001fff007819 */ /* 0x000fc40000011451 */
[----:B------:R-:W-:Y:S02]  /*71c0*/  IADD3 R2, P1, R81, c[0x0][0x1c0], RZ ;  /* 0x0000700051027a10 */ /* 0x000fe40007f3e0ff */
[----:B------:R-:W-:Y:S02]  /*71d0*/  PRMT R17, R3, 0x5410, R20 ;  /* 0x0000541003117816 */ /* 0x000fe40000000014 */
[----:B------:R-:W-:Y:S02]  /*71e0*/  PRMT R11, R24, 0x3340, R11 ;  /* 0x00003340180b7816 */ /* 0x000fe4000000000b */
[----:B------:R-:W-:Y:S02]  /*71f0*/  PRMT R15, R4, 0x3340, R15 ;  /* 0x00003340040f7816 */ /* 0x000fe4000000000f */
[----:B------:R-:W-:Y:S02]  /*7200*/  IADD3.X R3, R0, c[0x0][0x1c4], RZ, P1, !PT ;  /* 0x0000710000037a10 */ /* 0x000fe40000ffe4ff */
[----:B------:R-:W-:-:S02]  /*7210*/  PRMT R7, R22, 0x3340, R7 ;  /* 0x0000334016077816 */ /* 0x000fc40000000007 */
[----:B------:R-:W-:Y:S02]  /*7220*/  SHF.R.S32.HI R24, RZ, 0x1f, R83 ;  /* 0x0000001fff187819 */ /* 0x000fe40000011453 */
[----:B------:R-:W-:Y:S02]  /*7230*/  IADD3 R4, P1, R83, c[0x0][0x1c0], RZ ;  /* 0x0000700053047a10 */ /* 0x000fe40007f3e0ff */
[----:B------:R-:W-:Y:S02]  /*7240*/  PRMT R19, R21, 0x5410, R6 ;  /* 0x0000541015137816 */ /* 0x000fe40000000006 */
[----:B------:R-:W-:Y:S02]  /*7250*/  PRMT R10, R23, 0x3340, R10 ;  /* 0x00003340170a7816 */ /* 0x000fe4000000000a */
[----:B------:R-:W-:Y:S02]  /*7260*/  PRMT R12, R25, 0x3340, R12 ;  /* 0x00003340190c7816 */ /* 0x000fe4000000000c */
[----:B------:R-:W-:-:S02]  /*7270*/  PRMT R9, R26, 0x3340, R9 ;  /* 0x000033401a097816 */ /* 0x000fc40000000009 */
[----:B------:R-:W-:Y:S02]  /*7280*/  PRMT R20, R8, 0x5410, R7 ;  /* 0x0000541008147816 */ /* 0x000fe40000000007 */
[----:B------:R-:W-:Y:S02]  /*7290*/  IADD3 R6, P2, R81, c[0x0][0x1c8], RZ ;  /* 0x0000720051067a10 */ /* 0x000fe40007f5e0ff */
[----:B------:R-:W-:Y:S02]  /*72a0*/  IADD3.X R5, R24, c[0x0][0x1c4], RZ, P1, !PT ;  /* 0x0000710018057a10 */ /* 0x000fe40000ffe4ff */
[----:B------:R-:W-:Y:S02]  /*72b0*/  IADD3 R8, P1, R83, c[0x0][0x1c8], RZ ;  /* 0x0000720053087a10 */ /* 0x000fe40007f3e0ff */
[----:B------:R-:W-:Y:S02]  /*72c0*/  PRMT R14, R14, 0x3340, R13 ;  /* 0x000033400e0e7816 */ /* 0x000fe4000000000d */
[----:B------:R-:W-:-:S02]  /*72d0*/  PRMT R21, R10, 0x5410, R11 ;  /* 0x000054100a157816 */ /* 0x000fc4000000000b */
[----:B------:R-:W-:Y:S02]  /*72e0*/  PRMT R22, R12, 0x5410, R9 ;  /* 0x000054100c167816 */ /* 0x000fe40000000009 */
[----:B------:R-:W-:Y:S02]  /*72f0*/  IADD3.X R7, R0, c[0x0][0x1cc], RZ, P2, !PT ;  /* 0x0000730000077a10 */ /* 0x000fe400017fe4ff */
[----:B------:R-:W-:Y:S02]  /*7300*/  IADD3 R10, P2, R81, c[0x0][0x1d0], RZ ;  /* 0x00007400510a7a10 */ /* 0x000fe40007f5e0ff */
[----:B------:R-:W-:Y:S02]  /*7310*/  IADD3.X R9, R24, c[0x0][0x1cc], RZ, P1, !PT ;  /* 0x0000730018097a10 */ /* 0x000fe40000ffe4ff */
[----:B------:R-:W-:Y:S02]  /*7320*/  PRMT R23, R14, 0x5410, R15 ;  /* 0x000054100e177816 */ /* 0x000fe4000000000f */
[----:B------:R-:W-:-:S02]  /*7330*/  IADD3 R12, P1, R83, c[0x0][0x1d0], RZ ;  /* 0x00007400530c7a10 */ /* 0x000fc40007f3e0ff */
[----:B------:R-:W-:Y:S01]  /*7340*/  IADD3 R14, P3, R81, c[0x0][0x1d8], RZ ;  /* 0x00007600510e7a10 */ /* 0x000fe20007f7e0ff */
[----:B------:R0:W-:Y:S01]  /*7350*/  @P0 STG.E.128 [R2.64], R16 ;  /* 0x0000001002000986 */ /* 0x0001e2000c101d04 */
[----:B------:R-:W-:Y:S02]  /*7360*/  IADD3.X R11, R0, c[0x0][0x1d4], RZ, P2, !PT ;  /* 0x00007500000b7a10 */ /* 0x000fe400017fe4ff */
[----:B------:R-:W-:Y:S01]  /*7370*/  IADD3.X R13, R24, c[0x0][0x1d4], RZ, P1, !PT ;  /* 0x00007500180d7a10 */ /* 0x000fe20000ffe4ff */
[----:B------:R1:W-:Y:S01]  /*7380*/  @P0 STG.E.128 [R4.64], R20 ;  /* 0x0000001404000986 */ /* 0x0003e2000c101d04 */
[----:B------:R-:W-:-:S03]  /*7390*/  IADD3.X R15, R0, c[0x0][0x1dc], RZ, P3, !PT ;  /* 0x00007700000f7a10 */ /* 0x000fc60001ffe4ff */
[----:B------:R1:W-:Y:S04]  /*73a0*/  @P0 STG.E.128 [R6.64], R16 ;  /* 0x0000001006000986 */ /* 0x0003e8000c101d04 */
[----:B------:R1:W-:Y:S04]  /*73b0*/  @P0 STG.E.128 [R8.64], R20 ;  /* 0x0000001408000986 */ /* 0x0003e8000c101d04 */
[----:B------:R1:W-:Y:S01]  /*73c0*/  @P0 STG.E.128 [R10.64], R16 ;  /* 0x000000100a000986 */ /* 0x0003e2000c101d04 */
[----:B0-----:R-:W-:-:S03]  /*73d0*/  IADD3 R2, P2, R83, c[0x0][0x1d8], RZ ;  /* 0x0000760053027a10 */ /* 0x001fc60007f5e0ff */
[----:B------:R1:W-:Y:S04]  /*73e0*/  @P0 STG.E.128 [R12.64], R20 ;  /* 0x000000140c000986 */ /* 0x0003e8000c101d04 */
[----:B------:R1:W-:Y:S01]  /*73f0*/  @P0 STG.E.128 [R14.64], R16 ;  /* 0x000000100e000986 */ /* 0x0003e2000c101d04 */
[----:B------:R-:W-:Y:S01]  /*7400*/  IADD3.X R3, R24, c[0x0][0x1dc], RZ, P2, !PT ;  /* 0x0000770018037a10 */ /* 0x000fe200017fe4ff */
[----:B------:R-:W-:Y:S06]  /*7410*/  @!P0 EXIT ;  /* 0x000000000000894d */ /* 0x000fec0003800000 */
[----:B------:R-:W-:Y:S01]  /*7420*/  STG.E.128 [R2.64], R20 ;  /* 0x0000001402007986 */ /* 0x000fe2000c101d04 */
[----:B------:R-:W-:Y:S05]  /*7430*/  EXIT ;  /* 0x000000000000794d */ /* 0x000fea0003800000 */
.L_x_0:
[----:B------:R-:W-:-:S00]  /*7440*/  BRA `(.L_x_0) ;  /* 0xfffffff000007947 */ /* 0x000fc0000383ffff */
[----:B------:R-:W-:-:S00]  /*7450*/  NOP ;  /* 0x0000000000007918 */ /* 0x000fc00000000000 */
        /* <DEDUP_REMOVED lines=10> */
.L_x_1:


//--------------------- .nv.global.init           --------------------------
	.section	.nv.global.init,"aw",@progbits
.nv.global.init:
	.type		_$_str,@object
	.size		_$_str,(.L_0 - _$_str)
_$_str:
        /*0000*/ 	.byte	0x5f, 0x5f, 0x43, 0x55, 0x44, 0x41, 0x5f, 0x46, 0x54, 0x5a, 0x00
.L_0:


//--------------------- .nv.shared.triton_red_fused__to_copy_add_amax_amin_clamp_mul_native_layer_norm_reciprocal_1 --------------------------
	.section	.nv.shared.triton_red_fused__to_copy_add_amax_amin_clamp_mul_native_layer_norm_reciprocal_1,"aw",@nobits
	.sectionflags	@""
	.align	16
